	.target	sm_100

	.elftype	@"ET_EXEC"


//--------------------- .note.nv.tkinfo           --------------------------
	.section	.note.nv.tkinfo,"",@"SHT_NOTE"
	.sectionflags	@"SHF_NOTE_NV_TKINFO"
	.tkinfo
        /*0018*/ 	.word	0x00000081
        /*0030*/ 	.string	""
        /*0030*/ 	.string	"ptxas"
        /*0030*/ 	.string	"Cuda compilation tools, release 12.9, V12.9.86"
        /*0030*/ 	.string	"Build cuda_12.9.r12.9/compiler.36037853_0"
        /*0030*/ 	.string	"-regUsageLevel 10 -arch sm_100f -m 64 "



//--------------------- .note.nv.cuver            --------------------------
	.section	.note.nv.cuver,"",@"SHT_NOTE"
	.sectionflags	@"SHF_NOTE_NV_CUVER"
        /*0018*/ 	.short	0x0001
        /*001a*/ 	.short	0x0064
        /*001c*/ 	.short	0x0001
        /*001e*/ 	.short	0x0000
        /*0020*/ 	.short	0x0001
        /*0022*/ 	.short	0x0000


//--------------------- .nv.info                  --------------------------
	.section	.nv.info,"",@"SHT_CUDA_INFO"
	.align	4


	//----- nvinfo : EIATTR_REGCOUNT
	.align		4
        /*0000*/ 	.byte	0x04, 0x2f
        /*0002*/ 	.short	(.L_15 - .L_14)
	.align		4
.L_14:
        /*0004*/ 	.word	index@(_ZN9deep_gemm24sm100_fp8_gemm_1d1d_implILN4cute4UMMA5MajorE0ELS3_0ELj0ELj4096ELj7168ELj128ELj224ELj128ELj1ELj128ELj128ELj64ELj4ELj128ELj128ELj1ELb0ELj138ELNS_8GemmTypeE0ELb0EN7cutlass10bfloat16_tENS_16EpilogueIdentityEEEvPijjj14CUtensorMap_stS9_S9_S9_S9_)
        /*0008*/ 	.word	0x00000038


	//----- nvinfo : EIATTR_FRAME_SIZE
	.align		4
.L_15:
        /*000c*/ 	.byte	0x04, 0x11
        /*000e*/ 	.short	(.L_17 - .L_16)
	.align		4
.L_16:
        /*0010*/ 	.word	index@($__internal_3_$__cuda_sm20_div_u16)
        /*0014*/ 	.word	0x00000000


	//----- nvinfo : EIATTR_FRAME_SIZE
	.align		4
.L_17:
        /*0018*/ 	.byte	0x04, 0x11
        /*001a*/ 	.short	(.L_19 - .L_18)
	.align		4
.L_18:
        /*001c*/ 	.word	index@($__internal_2_$__cuda_sm10x_tcgen05_guardrail_trap_unallocated_columns_being_dealloced)
        /*0020*/ 	.word	0x00000000


	//----- nvinfo : EIATTR_FRAME_SIZE
	.align		4
.L_19:
        /*0024*/ 	.byte	0x04, 0x11
        /*0026*/ 	.short	(.L_21 - .L_20)
	.align		4
.L_20:
        /*0028*/ 	.word	index@($__internal_1_$__cuda_sm10x_tcgen05_guardrail_trap_phase_invalid_during_alloc)
        /*002c*/ 	.word	0x00000000


	//----- nvinfo : EIATTR_FRAME_SIZE
	.align		4
.L_21:
        /*0030*/ 	.byte	0x04, 0x11
        /*0032*/ 	.short	(.L_23 - .L_22)
	.align		4
.L_22:
        /*0034*/ 	.word	index@($__internal_0_$__cuda_sm10x_tcgen05_guardrail_trap_col_being_dealloced_not_returned_by_alloc)
        /*0038*/ 	.word	0x00000000


	//----- nvinfo : EIATTR_FRAME_SIZE
	.align		4
.L_23:
        /*003c*/ 	.byte	0x04, 0x11
        /*003e*/ 	.short	(.L_25 - .L_24)
	.align		4
.L_24:
        /*0040*/ 	.word	index@(_ZN9deep_gemm24sm100_fp8_gemm_1d1d_implILN4cute4UMMA5MajorE0ELS3_0ELj0ELj4096ELj7168ELj128ELj224ELj128ELj1ELj128ELj128ELj64ELj4ELj128ELj128ELj1ELb0ELj138ELNS_8GemmTypeE0ELb0EN7cutlass10bfloat16_tENS_16EpilogueIdentityEEEvPijjj14CUtensorMap_stS9_S9_S9_S9_)
        /*0044*/ 	.word	0x00000000


	//----- nvinfo : EIATTR_MIN_STACK_SIZE
	.align		4
.L_25:
        /*0048*/ 	.byte	0x04, 0x12
        /*004a*/ 	.short	(.L_27 - .L_26)
	.align		4
.L_26:
        /*004c*/ 	.word	index@(_ZN9deep_gemm24sm100_fp8_gemm_1d1d_implILN4cute4UMMA5MajorE0ELS3_0ELj0ELj4096ELj7168ELj128ELj224ELj128ELj1ELj128ELj128ELj64ELj4ELj128ELj128ELj1ELb0ELj138ELNS_8GemmTypeE0ELb0EN7cutlass10bfloat16_tENS_16EpilogueIdentityEEEvPijjj14CUtensorMap_stS9_S9_S9_S9_)
        /*0050*/ 	.word	0x00000000
.L_27:


//--------------------- .nv.info._ZN9deep_gemm24sm100_fp8_gemm_1d1d_implILN4cute4UMMA5MajorE0ELS3_0ELj0ELj4096ELj7168ELj128ELj224ELj128ELj1ELj128ELj128ELj64ELj4ELj128ELj128ELj1ELb0ELj138ELNS_8GemmTypeE0ELb0EN7cutlass10bfloat16_tENS_16EpilogueIdentityEEEvPijjj14CUtensorMap_stS9_S9_S9_S9_ --------------------------
	.section	.nv.info._ZN9deep_gemm24sm100_fp8_gemm_1d1d_implILN4cute4UMMA5MajorE0ELS3_0ELj0ELj4096ELj7168ELj128ELj224ELj128ELj1ELj128ELj128ELj64ELj4ELj128ELj128ELj1ELb0ELj138ELNS_8GemmTypeE0ELb0EN7cutlass10bfloat16_tENS_16EpilogueIdentityEEEvPijjj14CUtensorMap_stS9_S9_S9_S9_,"",@"SHT_CUDA_INFO"
	.sectionflags	@""
	.align	4


	//----- nvinfo : EIATTR_CUDA_API_VERSION
	.align		4
        /*0000*/ 	.byte	0x04, 0x37
        /*0002*/ 	.short	(.L_29 - .L_28)
.L_28:
        /*0004*/ 	.word	0x00000081


	//----- nvinfo : EIATTR_KPARAM_INFO
	.align		4
.L_29:
        /*0008*/ 	.byte	0x04, 0x17
        /*000a*/ 	.short	(.L_31 - .L_30)
.L_30:
        /*000c*/ 	.word	0x00000000
        /*0010*/ 	.short	0x0008
        /*0012*/ 	.short	0x0240
        /*0014*/ 	.byte	0x00, 0xf0, 0x01, 0x02


	//----- nvinfo : EIATTR_KPARAM_INFO
	.align		4
.L_31:
        /*0018*/ 	.byte	0x04, 0x17
        /*001a*/ 	.short	(.L_33 - .L_32)
.L_32:
        /*001c*/ 	.word	0x00000000
        /*0020*/ 	.short	0x0007
        /*0022*/ 	.short	0x01c0
        /*0024*/ 	.byte	0x00, 0xf0, 0x01, 0x02


	//----- nvinfo : EIATTR_KPARAM_INFO
	.align		4
.L_33:
        /*0028*/ 	.byte	0x04, 0x17
        /*002a*/ 	.short	(.L_35 - .L_34)
.L_34:
        /*002c*/ 	.word	0x00000000
        /*0030*/ 	.short	0x0006
        /*0032*/ 	.short	0x0140
        /*0034*/ 	.byte	0x00, 0xf0, 0x01, 0x02


	//----- nvinfo : EIATTR_KPARAM_INFO
	.align		4
.L_35:
        /*0038*/ 	.byte	0x04, 0x17
        /*003a*/ 	.short	(.L_37 - .L_36)
.L_36:
        /*003c*/ 	.word	0x00000000
        /*0040*/ 	.short	0x0005
        /*0042*/ 	.short	0x00c0
        /*0044*/ 	.byte	0x00, 0xf0, 0x01, 0x02


	//----- nvinfo : EIATTR_KPARAM_INFO
	.align		4
.L_37:
        /*0048*/ 	.byte	0x04, 0x17
        /*004a*/ 	.short	(.L_39 - .L_38)
.L_38:
        /*004c*/ 	.word	0x00000000
        /*0050*/ 	.short	0x0004
        /*0052*/ 	.short	0x0040
        /*0054*/ 	.byte	0x00, 0xf0, 0x01, 0x02


	//----- nvinfo : EIATTR_KPARAM_INFO
	.align		4
.L_39:
        /*0058*/ 	.byte	0x04, 0x17
        /*005a*/ 	.short	(.L_41 - .L_40)
.L_40:
        /*005c*/ 	.word	0x00000000
        /*0060*/ 	.short	0x0003
        /*0062*/ 	.short	0x0010
        /*0064*/ 	.byte	0x00, 0xf0, 0x11, 0x00


	//----- nvinfo : EIATTR_KPARAM_INFO
	.align		4
.L_41:
        /*0068*/ 	.byte	0x04, 0x17
        /*006a*/ 	.short	(.L_43 - .L_42)
.L_42:
        /*006c*/ 	.word	0x00000000
        /*0070*/ 	.short	0x0002
        /*0072*/ 	.short	0x000c
        /*0074*/ 	.byte	0x00, 0xf0, 0x11, 0x00


	//----- nvinfo : EIATTR_KPARAM_INFO
	.align		4
.L_43:
        /*0078*/ 	.byte	0x04, 0x17
        /*007a*/ 	.short	(.L_45 - .L_44)
.L_44:
        /*007c*/ 	.word	0x00000000
        /*0080*/ 	.short	0x0001
        /*0082*/ 	.short	0x0008
        /*0084*/ 	.byte	0x00, 0xf0, 0x11, 0x00


	//----- nvinfo : EIATTR_KPARAM_INFO
	.align		4
.L_45:
        /*0088*/ 	.byte	0x04, 0x17
        /*008a*/ 	.short	(.L_47 - .L_46)
.L_46:
        /*008c*/ 	.word	0x00000000
        /*0090*/ 	.short	0x0000
        /*0092*/ 	.short	0x0000
        /*0094*/ 	.byte	0x00, 0xf5, 0x21, 0x00


	//----- nvinfo : EIATTR_AT_ENTRY_FRAGMENTS
	.align		4
.L_47:
        /*0098*/ 	.byte	0x04, 0x4f
        /*009a*/ 	.short	(.L_49 - .L_48)


	//   ....[0]....
.L_48:
        /*009c*/ 	.word	0x00000004


	//----- nvinfo : EIATTR_RESERVED_SMEM_USED
	.align		4
.L_49:
        /*00a0*/ 	.byte	0x01, 0x41
	.zero		2


	//----- nvinfo : EIATTR_SPARSE_MMA_MASK
	.align		4
        /*00a4*/ 	.byte	0x03, 0x50
        /*00a6*/ 	.short	0x0000


	//----- nvinfo : EIATTR_TCGEN05_1CTA_USED
	.align		4
        /*00a8*/ 	.byte	0x01, 0x51
	.zero		2


	//----- nvinfo : EIATTR_MAXREG_COUNT
	.align		4
        /*00ac*/ 	.byte	0x03, 0x1b
        /*00ae*/ 	.short	0x00ff


	//----- nvinfo : EIATTR_NUM_BARRIERS
	.align		4
        /*00b0*/ 	.byte	0x02, 0x4c
        /*00b2*/ 	.byte	0x09
	.zero		1


	//----- nvinfo : EIATTR_INT_WARP_WIDE_INSTR_OFFSETS
	.align		4
        /*00b4*/ 	.byte	0x04, 0x31
        /*00b6*/ 	.short	(.L_51 - .L_50)


	//   ....[0]....
.L_50:
        /*00b8*/ 	.word	0x00003f40


	//   ....[1]....
        /*00bc*/ 	.word	0x00003f60


	//----- nvinfo : EIATTR_COOP_GROUP_MASK_REGIDS
	.align		4
.L_51:
        /*00c0*/ 	.byte	0x04, 0x29
        /*00c2*/ 	.short	(.L_53 - .L_52)


	//   ....[0]....
.L_52:
        /*00c4*/ 	.word	0xffffffff


	//   ....[1]....
        /*00c8*/ 	.word	0xffffffff


	//   ....[2]....
        /*00cc*/ 	.word	0xffffffff


	//   ....[3]....
        /*00d0*/ 	.word	0xffffffff


	//   ....[4]....
        /*00d4*/ 	.word	0xffffffff


	//   ....[5]....
        /*00d8*/ 	.word	0xffffffff


	//   ....[6]....
        /*00dc*/ 	.word	0xffffffff


	//   ....[7]....
        /*00e0*/ 	.word	0xffffffff


	//   ....[8]....
        /*00e4*/ 	.word	0xffffffff


	//   ....[9]....
        /*00e8*/ 	.word	0xffffffff


	//   ....[10]....
        /*00ec*/ 	.word	0xffffffff


	//   ....[11]....
        /*00f0*/ 	.word	0xffffffff


	//   ....[12]....
        /*00f4*/ 	.word	0xffffffff


	//   ....[13]....
        /*00f8*/ 	.word	0xffffffff


	//----- nvinfo : EIATTR_COOP_GROUP_INSTR_OFFSETS
	.align		4
.L_53:
        /*00fc*/ 	.byte	0x04, 0x28
        /*00fe*/ 	.short	(.L_55 - .L_54)


	//   ....[0]....
.L_54:
        /*0100*/ 	.word	0x00000030


	//   ....[1]....
        /*0104*/ 	.word	0x00000470


	//   ....[2]....
        /*0108*/ 	.word	0x00000730


	//   ....[3]....
        /*010c*/ 	.word	0x00000b70


	//   ....[4]....
        /*0110*/ 	.word	0x00000c20


	//   ....[5]....
        /*0114*/ 	.word	0x00000cd0


	//   ....[6]....
        /*0118*/ 	.word	0x000012c0


	//   ....[7]....
        /*011c*/ 	.word	0x000012e0


	//   ....[8]....
        /*0120*/ 	.word	0x00001300


	//   ....[9]....
        /*0124*/ 	.word	0x00001550


	//   ....[10]....
        /*0128*/ 	.word	0x00001580


	//   ....[11]....
        /*012c*/ 	.word	0x000015c0


	//   ....[12]....
        /*0130*/ 	.word	0x00003e60


	//   ....[13]....
        /*0134*/ 	.word	0x00004020


	//----- nvinfo : EIATTR_VRC_CTA_INIT_COUNT
	.align		4
.L_55:
        /*0138*/ 	.byte	0x02, 0x4a
        /*013a*/ 	.byte	0x80
	.zero		1


	//----- nvinfo : EIATTR_MBARRIER_INSTR_OFFSETS
	.align		4
        /*013c*/ 	.byte	0x04, 0x39
        /*013e*/ 	.short	(.L_57 - .L_56)


	//   ....[0]....
.L_56:
        /*0140*/ 	.word	0x00000330
        /*0144*/ 	.word	0x000000ff
        /*0148*/ 	.word	0x00031800
        /*014c*/ 	.short	0x0100
        /*014e*/ 	.byte	0x05
	.zero		1


	//   ....[1]....
        /*0150*/ 	.word	0x00000340
        /*0154*/ 	.word	0x000000ff
        /*0158*/ 	.word	0x00031820
        /*015c*/ 	.short	0x0100
        /*015e*/ 	.byte	0x05
	.zero		1


	//   ....[2]....
        /*0160*/ 	.word	0x00000350
        /*0164*/ 	.word	0x000000ff
        /*0168*/ 	.word	0x00031840
        /*016c*/ 	.short	0x0100
        /*016e*/ 	.byte	0x05
	.zero		1


	//   ....[3]....
        /*0170*/ 	.word	0x00000360
        /*0174*/ 	.word	0x000000ff
        /*0178*/ 	.word	0x00031808
        /*017c*/ 	.short	0x0100
        /*017e*/ 	.byte	0x05
	.zero		1


	//   ....[4]....
        /*0180*/ 	.word	0x00000370
        /*0184*/ 	.word	0x000000ff
        /*0188*/ 	.word	0x00031828
        /*018c*/ 	.short	0x0100
        /*018e*/ 	.byte	0x05
	.zero		1


	//   ....[5]....
        /*0190*/ 	.word	0x00000380
        /*0194*/ 	.word	0x000000ff
        /*0198*/ 	.word	0x00031848
        /*019c*/ 	.short	0x0100
        /*019e*/ 	.byte	0x05
	.zero		1


	//   ....[6]....
        /*01a0*/ 	.word	0x00000390
        /*01a4*/ 	.word	0x000000ff
        /*01a8*/ 	.word	0x00031810
        /*01ac*/ 	.short	0x0100
        /*01ae*/ 	.byte	0x05
	.zero		1


	//   ....[7]....
        /*01b0*/ 	.word	0x000003a0
        /*01b4*/ 	.word	0x000000ff
        /*01b8*/ 	.word	0x00031830
        /*01bc*/ 	.short	0x0100
        /*01be*/ 	.byte	0x05
	.zero		1


	//   ....[8]....
        /*01c0*/ 	.word	0x000003b0
        /*01c4*/ 	.word	0x000000ff
        /*01c8*/ 	.word	0x00031850
        /*01cc*/ 	.short	0x0100
        /*01ce*/ 	.byte	0x05
	.zero		1


	//   ....[9]....
        /*01d0*/ 	.word	0x000003c0
        /*01d4*/ 	.word	0x000000ff
        /*01d8*/ 	.word	0x00031818
        /*01dc*/ 	.short	0x0100
        /*01de*/ 	.byte	0x05
	.zero		1


	//   ....[10]....
        /*01e0*/ 	.word	0x000003d0
        /*01e4*/ 	.word	0x000000ff
        /*01e8*/ 	.word	0x00031838
        /*01ec*/ 	.short	0x0100
        /*01ee*/ 	.byte	0x05
	.zero		1


	//   ....[11]....
        /*01f0*/ 	.word	0x000003e0
        /*01f4*/ 	.word	0x000000ff
        /*01f8*/ 	.word	0x00031858
        /*01fc*/ 	.short	0x0100
        /*01fe*/ 	.byte	0x05
	.zero		1


	//   ....[12]....
        /*0200*/ 	.word	0x000003f0
        /*0204*/ 	.word	0x000000ff
        /*0208*/ 	.word	0x00031860
        /*020c*/ 	.short	0x0100
        /*020e*/ 	.byte	0x05
	.zero		1


	//   ....[13]....
        /*0210*/ 	.word	0x00000400
        /*0214*/ 	.word	0x000000ff
        /*0218*/ 	.word	0x00031870
        /*021c*/ 	.short	0x0100
        /*021e*/ 	.byte	0x05
	.zero		1


	//   ....[14]....
        /*0220*/ 	.word	0x00000410
        /*0224*/ 	.word	0x000000ff
        /*0228*/ 	.word	0x00031868
        /*022c*/ 	.short	0x0100
        /*022e*/ 	.byte	0x05
	.zero		1


	//   ....[15]....
        /*0230*/ 	.word	0x00000420
        /*0234*/ 	.word	0x000000ff
        /*0238*/ 	.word	0x00031878
        /*023c*/ 	.short	0x0100
        /*023e*/ 	.byte	0x05
	.zero		1


	//   ....[16]....
        /*0240*/ 	.word	0x00000a20
        /*0244*/ 	.word	0x00000002
        /*0248*/ 	.word	0x00031800
        /*024c*/ 	.short	0x010a
        /*024e*/ 	.byte	0xff
	.zero		1


	//   ....[17]....
        /*0250*/ 	.word	0x00000db0
        /*0254*/ 	.word	0x00000002
        /*0258*/ 	.word	0x00000000
        /*025c*/ 	.short	0x0101
        /*025e*/ 	.byte	0xff
	.zero		1


	//   ....[18]....
        /*0260*/ 	.word	0x000010d0
        /*0264*/ 	.word	0x00000000
        /*0268*/ 	.word	0x00031870
        /*026c*/ 	.short	0x010a
        /*026e*/ 	.byte	0x08
	.zero		1


	//   ....[19]....
        /*0270*/ 	.word	0x00001150
        /*0274*/ 	.word	0x000000ff
        /*0278*/ 	.word	0x00031840
        /*027c*/ 	.short	0x010a
        /*027e*/ 	.byte	0x0a
	.zero		1


	//   ....[20]....
        /*0280*/ 	.word	0x00001520
        /*0284*/ 	.word	0x000000ff
        /*0288*/ 	.word	0x00031840
        /*028c*/ 	.short	0x010a
        /*028e*/ 	.byte	0x0d
	.zero		1


	//   ....[21]....
        /*0290*/ 	.word	0x00001af0
        /*0294*/ 	.word	0x00000003
        /*0298*/ 	.word	0x00031820
        /*029c*/ 	.short	0x010a
        /*029e*/ 	.byte	0xff
	.zero		1


	//   ....[22]....
        /*02a0*/ 	.word	0x00001d90
        /*02a4*/ 	.word	0x00000003
        /*02a8*/ 	.word	0x00031828
        /*02ac*/ 	.short	0x010a
        /*02ae*/ 	.byte	0xff
	.zero		1


	//   ....[23]....
        /*02b0*/ 	.word	0x00001ef0
        /*02b4*/ 	.word	0x00000003
        /*02b8*/ 	.word	0x00031830
        /*02bc*/ 	.short	0x010a
        /*02be*/ 	.byte	0xff
	.zero		1


	//   ....[24]....
        /*02c0*/ 	.word	0x00002040
        /*02c4*/ 	.word	0x00000003
        /*02c8*/ 	.word	0x00031838
        /*02cc*/ 	.short	0x010a
        /*02ce*/ 	.byte	0xff
	.zero		1


	//   ....[25]....
        /*02d0*/ 	.word	0x00002520
        /*02d4*/ 	.word	0x00000002
        /*02d8*/ 	.word	0x00031860
        /*02dc*/ 	.short	0x010a
        /*02de*/ 	.byte	0xff
	.zero		1


	//   ....[26]....
        /*02e0*/ 	.word	0x00003ce0
        /*02e4*/ 	.word	0x00000002
        /*02e8*/ 	.word	0x00000000
        /*02ec*/ 	.short	0x0101
        /*02ee*/ 	.byte	0xff
	.zero		1


	//   ....[27]....
        /*02f0*/ 	.word	0x00004050
        /*02f4*/ 	.word	0x00000002
        /*02f8*/ 	.word	0x00031800
        /*02fc*/ 	.short	0x010a
        /*02fe*/ 	.byte	0xff
	.zero		1


	//   ....[28]....
        /*0300*/ 	.word	0x000040d0
        /*0304*/ 	.word	0x00000000
        /*0308*/ 	.word	0x00031870
        /*030c*/ 	.short	0x010a
        /*030e*/ 	.byte	0xff
	.zero		1


	//   ....[29]....
        /*0310*/ 	.word	0x00004140
        /*0314*/ 	.word	0x00000002
        /*0318*/ 	.word	0x00031840
        /*031c*/ 	.short	0x010a
        /*031e*/ 	.byte	0xff
	.zero		1


	//   ....[30]....
        /*0320*/ 	.word	0x000041b0
        /*0324*/ 	.word	0x00000002
        /*0328*/ 	.word	0x00031840
        /*032c*/ 	.short	0x010a
        /*032e*/ 	.byte	0xff
	.zero		1


	//   ....[31]....
        /*0330*/ 	.word	0x00004220
        /*0334*/ 	.word	0x00000003
        /*0338*/ 	.word	0x00031820
        /*033c*/ 	.short	0x010a
        /*033e*/ 	.byte	0xff
	.zero		1


	//   ....[32]....
        /*0340*/ 	.word	0x00004280
        /*0344*/ 	.word	0x00000003
        /*0348*/ 	.word	0x00031828
        /*034c*/ 	.short	0x010a
        /*034e*/ 	.byte	0xff
	.zero		1


	//   ....[33]....
        /*0350*/ 	.word	0x000042e0
        /*0354*/ 	.word	0x00000003
        /*0358*/ 	.word	0x00031830
        /*035c*/ 	.short	0x010a
        /*035e*/ 	.byte	0xff
	.zero		1


	//   ....[34]....
        /*0360*/ 	.word	0x00004350
        /*0364*/ 	.word	0x00000003
        /*0368*/ 	.word	0x00031838
        /*036c*/ 	.short	0x010a
        /*036e*/ 	.byte	0xff
	.zero		1


	//   ....[35]....
        /*0370*/ 	.word	0x000043b0
        /*0374*/ 	.word	0x00000002
        /*0378*/ 	.word	0x00031860
        /*037c*/ 	.short	0x010a
        /*037e*/ 	.byte	0xff
	.zero		1


	//----- nvinfo : EIATTR_NUM_MBARRIERS
	.align		4
.L_57:
        /*0380*/ 	.byte	0x03, 0x38
        /*0382*/ 	.short	0x0010


	//----- nvinfo : EIATTR_EXIT_INSTR_OFFSETS
	.align		4
        /*0384*/ 	.byte	0x04, 0x1c
        /*0386*/ 	.short	(.L_59 - .L_58)


	//   ....[0]....
.L_58:
        /*0388*/ 	.word	0x00000830


	//   ....[1]....
        /*038c*/ 	.word	0x00000e10


	//   ....[2]....
        /*0390*/ 	.word	0x00000ef0


	//   ....[3]....
        /*0394*/ 	.word	0x00001840


	//   ....[4]....
        /*0398*/ 	.word	0x000018b0


	//   ....[5]....
        /*039c*/ 	.word	0x000021d0


	//   ....[6]....
        /*03a0*/ 	.word	0x00002230


	//   ....[7]....
        /*03a4*/ 	.word	0x00003e40


	//   ....[8]....
        /*03a8*/ 	.word	0x00004030


	//----- nvinfo : EIATTR_MAX_THREADS
	.align		4
.L_59:
        /*03ac*/ 	.byte	0x04, 0x05
        /*03ae*/ 	.short	(.L_61 - .L_60)
.L_60:
        /*03b0*/ 	.word	0x00000100
        /*03b4*/ 	.word	0x00000001
        /*03b8*/ 	.word	0x00000001


	//----- nvinfo : EIATTR_CRS_STACK_SIZE
	.align		4
.L_61:
        /*03bc*/ 	.byte	0x04, 0x1e
        /*03be*/ 	.short	(.L_63 - .L_62)
.L_62:
        /*03c0*/ 	.word	0x00000000


	//----- nvinfo : EIATTR_CBANK_PARAM_SIZE
	.align		4
.L_63:
        /*03c4*/ 	.byte	0x03, 0x19
        /*03c6*/ 	.short	0x02c0


	//----- nvinfo : EIATTR_PARAM_CBANK
	.align		4
        /*03c8*/ 	.byte	0x04, 0x0a
        /*03ca*/ 	.short	(.L_65 - .L_64)
	.align		4
.L_64:
        /*03cc*/ 	.word	index@(.nv.constant0._ZN9deep_gemm24sm100_fp8_gemm_1d1d_implILN4cute4UMMA5MajorE0ELS3_0ELj0ELj4096ELj7168ELj128ELj224ELj128ELj1ELj128ELj128ELj64ELj4ELj128ELj128ELj1ELb0ELj138ELNS_8GemmTypeE0ELb0EN7cutlass10bfloat16_tENS_16EpilogueIdentityEEEvPijjj14CUtensorMap_stS9_S9_S9_S9_)
        /*03d0*/ 	.short	0x0380
        /*03d2*/ 	.short	0x02c0


	//----- nvinfo : EIATTR_SW_WAR
	.align		4
.L_65:
        /*03d4*/ 	.byte	0x04, 0x36
        /*03d6*/ 	.short	(.L_67 - .L_66)
.L_66:
        /*03d8*/ 	.word	0x00000008
.L_67:


//--------------------- .nv.compat                --------------------------
	.section	.nv.compat,"",@"SHT_CUDA_COMPAT_INFO"
	.align	4
        /*0000*/ 	.byte	0x02, 0x02, 0x02, 0x00, 0x02, 0x05, 0x05, 0x00, 0x02, 0x03, 0x01, 0x00, 0x02, 0x06, 0x01, 0x00


//--------------------- .nv.callgraph             --------------------------
	.section	.nv.callgraph,"",@"SHT_CUDA_CALLGRAPH"
	.align	4
	.sectionentsize	8
	.align		4
        /*0000*/ 	.word	0x00000000
	.align		4
        /*0004*/ 	.word	0xffffffff
	.align		4
        /*0008*/ 	.word	0x00000000
	.align		4
        /*000c*/ 	.word	0xfffffffe
	.align		4
        /*0010*/ 	.word	0x00000000
	.align		4
        /*0014*/ 	.word	0xfffffffd
	.align		4
        /*0018*/ 	.word	0x00000000
	.align		4
        /*001c*/ 	.word	0xfffffffc


//--------------------- .nv.constant4             --------------------------
	.section	.nv.constant4,"a",@progbits
	.align	8
	.align		8
.nv.constant4:
        /*0000*/ 	.dword	_ZN47_INTERNAL_0a6f8569_9_kernel_cu_61f89672_28952824cuda3std3__45__cpo5beginE
	.align		8
        /*0008*/ 	.dword	_ZN47_INTERNAL_0a6f8569_9_kernel_cu_61f89672_28952824cuda3std3__45__cpo3endE
	.align		8
        /*0010*/ 	.dword	_ZN47_INTERNAL_0a6f8569_9_kernel_cu_61f89672_28952824cuda3std3__45__cpo6cbeginE
	.align		8
        /*0018*/ 	.dword	_ZN47_INTERNAL_0a6f8569_9_kernel_cu_61f89672_28952824cuda3std3__45__cpo4cendE
	.align		8
        /*0020*/ 	.dword	_ZN47_INTERNAL_0a6f8569_9_kernel_cu_61f89672_28952824cuda3std3__449_GLOBAL__N__0a6f8569_9_kernel_cu_61f89672_28952826ignoreE
	.align		8
        /*0028*/ 	.dword	_ZN47_INTERNAL_0a6f8569_9_kernel_cu_61f89672_28952824cuda3std3__419piecewise_constructE
	.align		8
        /*0030*/ 	.dword	_ZN47_INTERNAL_0a6f8569_9_kernel_cu_61f89672_28952824cuda3std3__48in_placeE
	.align		8
        /*0038*/ 	.dword	_ZN47_INTERNAL_0a6f8569_9_kernel_cu_61f89672_28952824cuda3std6ranges3__45__cpo4swapE
	.align		8
        /*0040*/ 	.dword	_ZN47_INTERNAL_0a6f8569_9_kernel_cu_61f89672_28952824cuda3std6ranges3__45__cpo9iter_moveE
	.align		8
        /*0048*/ 	.dword	_ZN47_INTERNAL_0a6f8569_9_kernel_cu_61f89672_28952824cute7productE
	.align		8
        /*0050*/ 	.dword	_ZN47_INTERNAL_0a6f8569_9_kernel_cu_61f89672_28952824cute1_E


//--------------------- .text._ZN9deep_gemm24sm100_fp8_gemm_1d1d_implILN4cute4UMMA5MajorE0ELS3_0ELj0ELj4096ELj7168ELj128ELj224ELj128ELj1ELj128ELj128ELj64ELj4ELj128ELj128ELj1ELb0ELj138ELNS_8GemmTypeE0ELb0EN7cutlass10bfloat16_tENS_16EpilogueIdentityEEEvPijjj14CUtensorMap_stS9_S9_S9_S9_ --------------------------
	.section	.text._ZN9deep_gemm24sm100_fp8_gemm_1d1d_implILN4cute4UMMA5MajorE0ELS3_0ELj0ELj4096ELj7168ELj128ELj224ELj128ELj1ELj128ELj128ELj64ELj4ELj128ELj128ELj1ELb0ELj138ELNS_8GemmTypeE0ELb0EN7cutlass10bfloat16_tENS_16EpilogueIdentityEEEvPijjj14CUtensorMap_stS9_S9_S9_S9_,"ax",@progbits
	.align	128
        .global         _ZN9deep_gemm24sm100_fp8_gemm_1d1d_implILN4cute4UMMA5MajorE0ELS3_0ELj0ELj4096ELj7168ELj128ELj224ELj128ELj1ELj128ELj128ELj64ELj4ELj128ELj128ELj1ELb0ELj138ELNS_8GemmTypeE0ELb0EN7cutlass10bfloat16_tENS_16EpilogueIdentityEEEvPijjj14CUtensorMap_stS9_S9_S9_S9_
        .type           _ZN9deep_gemm24sm100_fp8_gemm_1d1d_implILN4cute4UMMA5MajorE0ELS3_0ELj0ELj4096ELj7168ELj128ELj224ELj128ELj1ELj128ELj128ELj64ELj4ELj128ELj128ELj1ELb0ELj138ELNS_8GemmTypeE0ELb0EN7cutlass10bfloat16_tENS_16EpilogueIdentityEEEvPijjj14CUtensorMap_stS9_S9_S9_S9_,@function
        .size           _ZN9deep_gemm24sm100_fp8_gemm_1d1d_implILN4cute4UMMA5MajorE0ELS3_0ELj0ELj4096ELj7168ELj128ELj224ELj128ELj1ELj128ELj128ELj64ELj4ELj128ELj128ELj1ELb0ELj138ELNS_8GemmTypeE0ELb0EN7cutlass10bfloat16_tENS_16EpilogueIdentityEEEvPijjj14CUtensorMap_stS9_S9_S9_S9_,(.L_x_81 - _ZN9deep_gemm24sm100_fp8_gemm_1d1d_implILN4cute4UMMA5MajorE0ELS3_0ELj0ELj4096ELj7168ELj128ELj224ELj128ELj1ELj128ELj128ELj64ELj4ELj128ELj128ELj1ELb0ELj138ELNS_8GemmTypeE0ELb0EN7cutlass10bfloat16_tENS_16EpilogueIdentityEEEvPijjj14CUtensorMap_stS9_S9_S9_S9_)
        .other          _ZN9deep_gemm24sm100_fp8_gemm_1d1d_implILN4cute4UMMA5MajorE0ELS3_0ELj0ELj4096ELj7168ELj128ELj224ELj128ELj1ELj128ELj128ELj64ELj4ELj128ELj128ELj1ELb0ELj138ELNS_8GemmTypeE0ELb0EN7cutlass10bfloat16_tENS_16EpilogueIdentityEEEvPijjj14CUtensorMap_stS9_S9_S9_S9_,@"STO_CUDA_ENTRY STV_DEFAULT"
_ZN9deep_gemm24sm100_fp8_gemm_1d1d_implILN4cute4UMMA5MajorE0ELS3_0ELj0ELj4096ELj7168ELj128ELj224ELj128ELj1ELj128ELj128ELj64ELj4ELj128ELj128ELj1ELb0ELj138ELNS_8GemmTypeE0ELb0EN7cutlass10bfloat16_tENS_16EpilogueIdentityEEEvPijjj14CUtensorMap_stS9_S9_S9_S9_:
.text._ZN9deep_gemm24sm100_fp8_gemm_1d1d_implILN4cute4UMMA5MajorE0ELS3_0ELj0ELj4096ELj7168ELj128ELj224ELj128ELj1ELj128ELj128ELj64ELj4ELj128ELj128ELj1ELb0ELj138ELNS_8GemmTypeE0ELb0EN7cutlass10bfloat16_tENS_16EpilogueIdentityEEEvPijjj14CUtensorMap_stS9_S9_S9_S9_:
[----:B------:R-:W1:Y:S01]  /*0000*/  LDC R1, c[0x0][0x37c] ;  /* 0x0000df00ff017b82 */ /* 0x000e620000000800 */
[----:B------:R-:W2:Y:S02]  /*0010*/  S2R R0, SR_TID.X ;  /* 0x0000000000007919 */ /* 0x000ea40000002100 */
[----:B--2---:R-:W-:-:S05]  /*0020*/  SHF.R.U32.HI R0, RZ, 0x5, R0 ;  /* 0x00000005ff007819 */ /* 0x004fca0000011600 */
[----:B------:R-:W2:Y:S02]  /*0030*/  SHFL.IDX PT, R3, R0, RZ, 0x1f ;  /* 0x00001fff00037589 */ /* 0x000ea400000e0000 */
[----:B--2---:R-:W-:-:S13]  /*0040*/  ISETP.NE.AND P0, PT, R3, 0x2, PT ;  /* 0x000000020300780c */ /* 0x004fda0003f05270 */
[----:B-1----:R-:W-:Y:S05]  /*0050*/  @!P0 BRA `(.L_x_0) ;  /* 0x0000000400008947 */ /* 0x002fea0003800000 */
[----:B------:R-:W-:-:S13]  /*0060*/  ISETP.NE.AND P0, PT, R3, 0x1, PT ;  /* 0x000000010300780c */ /* 0x000fda0003f05270 */
[----:B------:R-:W-:Y:S05]  /*0070*/  @!P0 BRA `(.L_x_1) ;  /* 0x0000000000608947 */ /* 0x000fea0003800000 */
[----:B------:R-:W-:-:S13]  /*0080*/  ISETP.NE.AND P0, PT, R3, RZ, PT ;  /* 0x000000ff0300720c */ /* 0x000fda0003f05270 */
[----:B------:R-:W-:Y:S05]  /*0090*/  @P0 BRA `(.L_x_2) ;  /* 0x0000000400a80947 */ /* 0x000fea0003800000 */
[----:B------:R-:W-:Y:S01]  /*00a0*/  ELECT P0, URZ, PT ;  /* 0x0000000000ff782f */ /* 0x000fe20003800000 */
[----:B------:R-:W-:-:S12]  /*00b0*/  BSSY.RECONVERGENT B0, `(.L_x_3) ;  /* 0x0000013000007945 */ /* 0x000fd80003800200 */
[----:B------:R-:W-:Y:S05]  /*00c0*/  @!P0 BRA `(.L_x_4) ;  /* 0x0000000000448947 */ /* 0x000fea0003800000 */
[----:B------:R-:W1:Y:S02]  /*00d0*/  LDCU.64 UR4, c[0x0][0x348] ;  /* 0x00006900ff0477ac */ /* 0x000e640008000a00 */
[----:B-1----:R-:W-:Y:S02]  /*00e0*/  UIADD3 UR12, UP4, UPT, UR4, 0x40, URZ ;  /* 0x00000040040c7890 */ /* 0x002fe4000ff9e0ff */
[----:B------:R-:W-:Y:S02]  /*00f0*/  UIADD3 UR10, UP3, UPT, UR4, 0xc0, URZ ;  /* 0x000000c0040a7890 */ /* 0x000fe4000ff7e0ff */
[----:B------:R-:W-:Y:S02]  /*0100*/  UIADD3 UR8, UP2, UPT, UR4, 0x140, URZ ;  /* 0x0000014004087890 */ /* 0x000fe4000ff5e0ff */
[----:B------:R-:W-:Y:S02]  /*0110*/  UIADD3 UR6, UP1, UPT, UR4, 0x1c0, URZ ;  /* 0x000001c004067890 */ /* 0x000fe4000ff3e0ff */
[----:B------:R-:W-:-:S02]  /*0120*/  UIADD3 UR4, UP0, UPT, UR4, 0x240, URZ ;  /* 0x0000024004047890 */ /* 0x000fc4000ff1e0ff */
[----:B------:R-:W-:Y:S02]  /*0130*/  UIADD3.X UR13, UPT, UPT, URZ, UR5, URZ, UP4, !UPT ;  /* 0x00000005ff0d7290 */ /* 0x000fe4000a7fe4ff */
[----:B------:R-:W-:Y:S02]  /*0140*/  UIADD3.X UR11, UPT, UPT, URZ, UR5, URZ, UP3, !UPT ;  /* 0x00000005ff0b7290 */ /* 0x000fe40009ffe4ff */
[----:B------:R-:W-:Y:S02]  /*0150*/  UIADD3.X UR9, UPT, UPT, URZ, UR5, URZ, UP2, !UPT ;  /* 0x00000005ff097290 */ /* 0x000fe400097fe4ff */
[----:B------:R-:W-:Y:S02]  /*0160*/  UIADD3.X UR7, UPT, UPT, URZ, UR5, URZ, UP1, !UPT ;  /* 0x00000005ff077290 */ /* 0x000fe40008ffe4ff */
[----:B------:R-:W-:Y:S01]  /*0170*/  UIADD3.X UR5, UPT, UPT, URZ, UR5, URZ, UP0, !UPT ;  /* 0x00000005ff057290 */ /* 0x000fe200087fe4ff */
[----:B------:R1:W-:Y:S02]  /*0180*/  UTMACCTL.PF [UR12] ;  /* 0x000000000c0079b9 */ /* 0x0003e40008040000 */
[----:B------:R1:W-:Y:S02]  /*0190*/  UTMACCTL.PF [UR10] ;  /* 0x000000000a0079b9 */ /* 0x0003e40008040000 */
[----:B------:R1:W-:Y:S02]  /*01a0*/  UTMACCTL.PF [UR8] ;  /* 0x00000000080079b9 */ /* 0x0003e40008040000 */
[----:B------:R1:W-:Y:S02]  /*01b0*/  UTMACCTL.PF [UR6] ;  /* 0x00000000060079b9 */ /* 0x0003e40008040000 */
[----:B------:R1:W-:Y:S02]  /*01c0*/  UTMACCTL.PF [UR4] ;  /* 0x00000000040079b9 */ /* 0x0003e40008040000 */
[----:B-1----:R-:W-:Y:S01]  /*01d0*/  NOP ;  /* 0x0000000000007918 */ /* 0x002fe20000000000 */
.L_x_4:
[----:B------:R-:W-:Y:S05]  /*01e0*/  BSYNC.RECONVERGENT B0 ;  /* 0x0000000000007941 */ /* 0x000fea0003800200 */
.L_x_3:
[----:B------:R-:W-:Y:S05]  /*01f0*/  BRA `(.L_x_2) ;  /* 0x0000000400507947 */ /* 0x000fea0003800000 */
.L_x_1:
[----:B------:R-:W-:Y:S01]  /*0200*/  ELECT P0, URZ, PT ;  /* 0x0000000000ff782f */ /* 0x000fe20003800000 */
[----:B------:R-:W-:-:S12]  /*0210*/  BSSY.RECONVERGENT B0, `(.L_x_5) ;  /* 0x0000023000007945 */ /* 0x000fd80003800200 */
[----:B------:R-:W-:Y:S05]  /*0220*/  @!P0 BRA `(.L_x_6) ;  /* 0x0000000000848947 */ /* 0x000fea0003800000 */
[----:B------:R-:W1:Y:S01]  /*0230*/  S2UR UR5, SR_CgaCtaId ;  /* 0x00000000000579c3 */ /* 0x000e620000008800 */
[----:B------:R-:W-:Y:S01]  /*0240*/  UMOV UR7, 0x400 ;  /* 0x0000040000077882 */ /* 0x000fe20000000000 */
[----:B------:R-:W-:Y:S01]  /*0250*/  UMOV UR6, 0x1 ;  /* 0x0000000100067882 */ /* 0x000fe20000000000 */
[----:B------:R-:W-:Y:S02]  /*0260*/  UMOV UR4, 0x20 ;  /* 0x0000002000047882 */ /* 0x000fe40000000000 */
[----:B------:R-:W-:-:S04]  /*0270*/  UIADD3 UR8, UPT, UPT, -UR4, 0x100000, URZ ;  /* 0x0010000004087890 */ /* 0x000fc8000fffe1ff */
[----:B------:R-:W-:Y:S02]  /*0280*/  USHF.L.U32 UR9, UR8, 0xb, URZ ;  /* 0x0000000b08097899 */ /* 0x000fe400080006ff */
[----:B------:R-:W-:Y:S01]  /*0290*/  USHF.L.U32 UR8, UR8, 0x1, URZ ;  /* 0x0000000108087899 */ /* 0x000fe200080006ff */
[----:B------:R-:W-:Y:S02]  /*02a0*/  UMOV UR4, 0x80 ;  /* 0x0000008000047882 */ /* 0x000fe40000000000 */
[----:B------:R-:W-:-:S04]  /*02b0*/  UIADD3 UR10, UPT, UPT, -UR4, 0x100000, URZ ;  /* 0x00100000040a7890 */ /* 0x000fc8000fffe1ff */
[----:B------:R-:W-:Y:S02]  /*02c0*/  USHF.L.U32 UR11, UR10, 0xb, URZ ;  /* 0x0000000b0a0b7899 */ /* 0x000fe400080006ff */
[----:B------:R-:W-:Y:S02]  /*02d0*/  USHF.L.U32 UR10, UR10, 0x1, URZ ;  /* 0x000000010a0a7899 */ /* 0x000fe400080006ff */
[----:B-1----:R-:W-:Y:S02]  /*02e0*/  ULEA UR5, UR5, UR7, 0x18 ;  /* 0x0000000705057291 */ /* 0x002fe4000f8ec0ff */
[----:B------:R-:W-:-:S04]  /*02f0*/  UIADD3 UR6, UPT, UPT, -UR6, 0x100000, URZ ;  /* 0x0010000006067890 */ /* 0x000fc8000fffe1ff */
[----:B------:R-:W-:Y:S02]  /*0300*/  USHF.L.U32 UR7, UR6, 0xb, URZ ;  /* 0x0000000b06077899 */ /* 0x000fe400080006ff */
[----:B------:R-:W-:Y:S01]  /*0310*/  USHF.L.U32 UR6, UR6, 0x1, URZ ;  /* 0x0000000106067899 */ /* 0x000fe200080006ff */
[----:B------:R-:W1:Y:S11]  /*0320*/  FENCE.VIEW.ASYNC.S ;  /* 0x00000000000073c6 */ /* 0x000e760000000000 */
[----:B-1----:R1:W2:Y:S01]  /*0330*/  SYNCS.EXCH.64 URZ, [UR5+0x31800], UR6 ;  /* 0x0318000605ff75b2 */ /* 0x0022a20008000100 */
[----:B------:R1:W3:Y:S01]  /*0340*/  SYNCS.EXCH.64 URZ, [UR5+0x31820], UR6 ;  /* 0x0318200605ff75b2 */ /* 0x0002e20008000100 */
[----:B------:R1:W4:Y:S01]  /*0350*/  SYNCS.EXCH.64 URZ, [UR5+0x31840], UR8 ;  /* 0x0318400805ff75b2 */ /* 0x0003220008000100 */
[----:B------:R1:W5:Y:S01]  /*0360*/  SYNCS.EXCH.64 URZ, [UR5+0x31808], UR6 ;  /* 0x0318080605ff75b2 */ /* 0x0003620008000100 */
[----:B------:R1:W1:Y:S01]  /*0370*/  SYNCS.EXCH.64 URZ, [UR5+0x31828], UR6 ;  /* 0x0318280605ff75b2 */ /* 0x0002620008000100 */
        /* <DEDUP_REMOVED lines=11> */
[----:B------:R-:W-:Y:S01]  /*0430*/  NOP ;  /* 0x0000000000007918 */ /* 0x000fe20000000000 */
.L_x_6:
[----:B-1----:R-:W-:Y:S05]  /*0440*/  BSYNC.RECONVERGENT B0 ;  /* 0x0000000000007941 */ /* 0x002fea0003800200 */
.L_x_5:
[----:B------:R-:W-:Y:S05]  /*0450*/  BRA `(.L_x_2) ;  /* 0x0000000000b87947 */ /* 0x000fea0003800000 */
.L_x_0:
[----:B------:R-:W1:Y:S01]  /*0460*/  S2UR UR6, SR_CgaCtaId ;  /* 0x00000000000679c3 */ /* 0x000e620000008800 */
[----:B------:R-:W-:Y:S01]  /*0470*/  NOP ;  /* 0x0000000000007918 */ /* 0x000fe20000000000 */
[----:B------:R-:W-:Y:S01]  /*0480*/  UMOV UR4, 0x40 ;  /* 0x0000004000047882 */ /* 0x000fe20000000000 */
[----:B------:R-:W-:Y:S01]  /*0490*/  UMOV UR5, 0x400 ;  /* 0x0000040000057882 */ /* 0x000fe20000000000 */
[----:B-1----:R-:W-:Y:S02]  /*04a0*/  ULEA UR4, UR6, UR4, 0x18 ;  /* 0x0000000406047291 */ /* 0x002fe4000f8ec0ff */
[----:B------:R-:W-:-:S07]  /*04b0*/  ULEA UR5, UR6, UR5, 0x18 ;  /* 0x0000000506057291 */ /* 0x000fce000f8ec0ff */
[----:B------:R-:W1:Y:S02]  /*04c0*/  LDS.U8 R0, [UR4] ;  /* 0x00000004ff007984 */ /* 0x000e640008000000 */
[----:B-1----:R-:W-:-:S13]  /*04d0*/  ISETP.NE.AND P0, PT, R0, RZ, PT ;  /* 0x000000ff0000720c */ /* 0x002fda0003f05270 */
[----:B------:R-:W-:Y:S05]  /*04e0*/  @P0 BRA `(.L_x_7) ;  /* 0x00000000007c0947 */ /* 0x000fea0003800000 */
[----:B------:R-:W-:-:S13]  /*04f0*/  ELECT P0, URZ, PT ;  /* 0x0000000000ff782f */ /* 0x000fda0003800000 */
[----:B------:R-:W-:Y:S05]  /*0500*/  @!P0 BRA `(.L_x_8) ;  /* 0x0000000000848947 */ /* 0x000fea0003800000 */
[----:B------:R-:W-:Y:S01]  /*0510*/  UMOV UR4, 0x10 ;  /* 0x0000001000047882 */ /* 0x000fe20000000000 */
[----:B------:R-:W-:-:S04]  /*0520*/  IMAD.MOV.U32 R2, RZ, RZ, 0xffff ;  /* 0x0000ffffff027424 */ /* 0x000fc800078e00ff */
[----:B------:R-:W-:Y:S04]  /*0530*/  DEPBAR.LE SB1, 0x36 ;  /* 0x00009d800000791a */ /* 0x000fe80000000000 */
[----:B------:R-:W1:Y:S02]  /*0540*/  UTCATOMSWS.FIND_AND_SET.ALIGN UP0, UR4, UR4 ;  /* 0x00000004000475e3 */ /* 0x000e640008000800 */
[----:B-1----:R-:W-:Y:S01]  /*0550*/  PLOP3.LUT P0, PT, PT, PT, UP0, 0x80, 0x8 ;  /* 0x000000000008781c */ /* 0x002fe20003f0f008 */
[----:B------:R-:W-:-:S03]  /*0560*/  IMAD.U32 R7, RZ, RZ, UR4 ;  /* 0x00000004ff077e24 */ /* 0x000fc6000f8e00ff */
[----:B------:R-:W-:-:S04]  /*0570*/  SEL R0, RZ, 0xffffffff, !P0 ;  /* 0xffffffffff007807 */ /* 0x000fc80004000000 */
[----:B------:R-:W-:Y:S01]  /*0580*/  ISETP.NE.AND P0, PT, R0, RZ, PT ;  /* 0x000000ff0000720c */ /* 0x000fe20003f05270 */
[----:B------:R-:W-:-:S12]  /*0590*/  IMAD.MOV.U32 R0, RZ, RZ, 0x1 ;  /* 0x00000001ff007424 */ /* 0x000fd800078e00ff */
[----:B------:R-:W-:Y:S05]  /*05a0*/  @P0 BRA `(.L_x_9) ;  /* 0x0000000000240947 */ /* 0x000fea0003800000 */
.L_x_10:
[----:B------:R-:W-:Y:S05]  /*05b0*/  NANOSLEEP 0x64 ;  /* 0x000000640000795d */ /* 0x000fea0003800000 */
[----:B------:R-:W-:-:S05]  /*05c0*/  UMOV UR4, 0x10 ;  /* 0x0000001000047882 */ /* 0x000fca0000000000 */
[----:B------:R-:W-:Y:S04]  /*05d0*/  DEPBAR.LE SB1, 0x36 ;  /* 0x00009d800000791a */ /* 0x000fe80000000000 */
[----:B------:R-:W1:Y:S02]  /*05e0*/  UTCATOMSWS.FIND_AND_SET.ALIGN UP0, UR4, UR4 ;  /* 0x00000004000475e3 */ /* 0x000e640008000800 */
[----:B-1----:R-:W-:Y:S01]  /*05f0*/  PLOP3.LUT P0, PT, PT, PT, UP0, 0x80, 0x8 ;  /* 0x000000000008781c */ /* 0x002fe20003f0f008 */
[----:B------:R-:W-:-:S03]  /*0600*/  IMAD.U32 R7, RZ, RZ, UR4 ;  /* 0x00000004ff077e24 */ /* 0x000fc6000f8e00ff */
[----:B------:R-:W-:-:S04]  /*0610*/  SEL R4, RZ, 0xffffffff, !P0 ;  /* 0xffffffffff047807 */ /* 0x000fc80004000000 */
[----:B------:R-:W-:-:S13]  /*0620*/  ISETP.NE.AND P0, PT, R4, RZ, PT ;  /* 0x000000ff0400720c */ /* 0x000fda0003f05270 */
[----:B------:R-:W-:Y:S05]  /*0630*/  @!P0 BRA `(.L_x_10) ;  /* 0xfffffffc00dc8947 */ /* 0x000fea000383ffff */
.L_x_9:
[C---:B------:R-:W-:Y:S01]  /*0640*/  VIADD R5, R7.reuse, 0x10 ;  /* 0x0000001007057836 */ /* 0x040fe20000000000 */
[----:B------:R-:W-:Y:S01]  /*0650*/  UMOV UR4, 0x50 ;  /* 0x0000005000047882 */ /* 0x000fe20000000000 */
[----:B------:R-:W-:Y:S01]  /*0660*/  SHF.L.U32 R2, R2, R7, RZ ;  /* 0x0000000702027219 */ /* 0x000fe200000006ff */
[----:B------:R-:W-:Y:S01]  /*0670*/  ULEA UR4, UR6, UR4, 0x18 ;  /* 0x0000000406047291 */ /* 0x000fe2000f8ec0ff */
[----:B------:R-:W-:Y:S01]  /*0680*/  IMAD.SHL.U32 R7, R7, 0x20, RZ ;  /* 0x0000002007077824 */ /* 0x000fe200078e00ff */
[----:B------:R-:W-:-:S04]  /*0690*/  SHF.L.U32 R5, R0, R5, RZ ;  /* 0x0000000500057219 */ /* 0x000fc800000006ff */
[----:B------:R-:W-:-:S05]  /*06a0*/  LOP3.LUT R2, R5, R2, RZ, 0xfc, !PT ;  /* 0x0000000205027212 */ /* 0x000fca00078efcff */
[----:B------:R1:W-:Y:S04]  /*06b0*/  ATOMS.OR RZ, [UR4], R2 ;  /* 0x00000002ffff798c */ /* 0x0003e8000b000004 */
[----:B------:R1:W-:Y:S01]  /*06c0*/  STS [UR5+0x31880], R7 ;  /* 0x03188007ff007988 */ /* 0x0003e20008000805 */
[----:B------:R-:W-:Y:S05]  /*06d0*/  BRA `(.L_x_8) ;  /* 0x0000000000107947 */ /* 0x000fea0003800000 */
.L_x_7:
[----:B------:R-:W-:Y:S02]  /*06e0*/  MOV R0, 0xffffffff ;  /* 0xffffffff00007802 */ /* 0x000fe40000000f00 */
[----:B------:R-:W-:-:S03]  /*06f0*/  MOV R4, 0x720 ;  /* 0x0000072000047802 */ /* 0x000fc60000000f00 */
[----:B------:R1:W-:Y:S04]  /*0700*/  STS [UR5+0x31880], R0 ;  /* 0x03188000ff007988 */ /* 0x0003e80008000805 */
[----:B-1----:R-:W-:Y:S05]  /*0710*/  CALL.REL.NOINC `($__internal_1_$__cuda_sm10x_tcgen05_guardrail_trap_phase_invalid_during_alloc) ;  /* 0x0000003c00447944 */ /* 0x002fea0003c00000 */
.L_x_8:
[----:B------:R-:W-:Y:S05]  /*0720*/  WARPSYNC.ALL ;  /* 0x0000000000007948 */ /* 0x000fea0003800000 */
[----:B------:R-:W-:Y:S01]  /*0730*/  NOP ;  /* 0x0000000000007918 */ /* 0x000fe20000000000 */
.L_x_2:
[----:B------:R-:W1:Y:S01]  /*0740*/  LDC R0, c[0x0][0x388] ;  /* 0x0000e200ff007b82 */ /* 0x000e620000000800 */
[----:B------:R-:W5:Y:S07]  /*0750*/  S2R R21, SR_LANEID ;  /* 0x0000000000157919 */ /* 0x000f6e0000000000 */
[----:B--2345:R-:W-:Y:S01]  /*0760*/  BAR.SYNC.DEFER_BLOCKING 0x0 ;  /* 0x0000000000007b1d */ /* 0x03cfe20000010000 */
[----:B------:R-:W-:Y:S02]  /*0770*/  ISETP.NE.AND P0, PT, R3, RZ, PT ;  /* 0x000000ff0300720c */ /* 0x000fe40003f05270 */
[----:B-1----:R-:W-:-:S04]  /*0780*/  IADD3 R0, PT, PT, R0, 0x7f, RZ ;  /* 0x0000007f00007810 */ /* 0x002fc80007ffe0ff */
[----:B------:R-:W-:-:S05]  /*0790*/  SHF.R.U32.HI R31, RZ, 0x7, R0 ;  /* 0x00000007ff1f7819 */ /* 0x000fca0000011600 */
[----:B------:R-:W-:Y:S02]  /*07a0*/  IMAD R5, R31, 0x13, RZ ;  /* 0x000000131f057824 */ /* 0x000fe400078e02ff */
[----:B------:R-:W-:Y:S05]  /*07b0*/  @!P0 BRA `(.L_x_11) ;  /* 0x00000010002c8947 */ /* 0x000fea0003800000 */
[----:B------:R-:W-:Y:S01]  /*07c0*/  ISETP.NE.AND P0, PT, R3, 0x1, PT ;  /* 0x000000010300780c */ /* 0x000fe20003f05270 */
[----:B------:R-:W1:-:S12]  /*07d0*/  S2UR UR5, SR_CgaCtaId ;  /* 0x00000000000579c3 */ /* 0x000e580000008800 */
[----:B------:R-:W-:Y:S05]  /*07e0*/  @!P0 BRA `(.L_x_12) ;  /* 0x0000000400948947 */ /* 0x000fea0003800000 */
[----:B------:R-:W-:-:S13]  /*07f0*/  ISETP.NE.AND P0, PT, R3, 0x2, PT ;  /* 0x000000020300780c */ /* 0x000fda0003f05270 */
[----:B------:R-:W-:Y:S05]  /*0800*/  @P0 BRA `(.L_x_13) ;  /* 0x0000001800800947 */ /* 0x000fea0003800000 */
[----:B------:R-:W2:Y:S02]  /*0810*/  S2UR UR4, SR_CTAID.X ;  /* 0x00000000000479c3 */ /* 0x000ea40000002500 */
[----:B--2---:R-:W-:-:S13]  /*0820*/  ISETP.LE.U32.AND P0, PT, R5, UR4, PT ;  /* 0x0000000405007c0c */ /* 0x004fda000bf03070 */
[----:B-1----:R-:W-:Y:S05]  /*0830*/  @P0 EXIT ;  /* 0x000000000000094d */ /* 0x002fea0003800000 */
[--C-:B------:R-:W-:Y:S01]  /*0840*/  SHF.R.U32.HI R20, RZ, 0x3, R21.reuse ;  /* 0x00000003ff147819 */ /* 0x100fe20000011615 */
[----:B------:R-:W-:Y:S01]  /*0850*/  ULOP3.LUT UR4, URZ, UR4, URZ, 0x33, !UPT ;  /* 0x00000004ff047292 */ /* 0x000fe2000f8e33ff */
[----:B------:R-:W-:Y:S02]  /*0860*/  HFMA2 R15, -RZ, RZ, 0, 0 ;  /* 0x00000000ff0f7431 */ /* 0x000fe400000001ff */
[----:B------:R-:W-:Y:S01]  /*0870*/  IMAD.MOV.U32 R16, RZ, RZ, RZ ;  /* 0x000000ffff107224 */ /* 0x000fe200078e00ff */
[C---:B------:R-:W-:Y:S01]  /*0880*/  LOP3.LUT R6, R20.reuse, 0x1, RZ, 0x3c, !PT ;  /* 0x0000000114067812 */ /* 0x040fe200078e3cff */
[C---:B------:R-:W-:Y:S01]  /*0890*/  IMAD.SHL.U32 R0, R20.reuse, 0x20, RZ ;  /* 0x0000002014007824 */ /* 0x040fe200078e00ff */
[C---:B------:R-:W-:Y:S01]  /*08a0*/  LOP3.LUT R18, R20.reuse, 0x2, RZ, 0x3c, !PT ;  /* 0x0000000214127812 */ /* 0x040fe200078e3cff */
[----:B------:R-:W-:Y:S01]  /*08b0*/  VIADD R25, R5, UR4 ;  /* 0x0000000405197c36 */ /* 0x000fe20008000000 */
[----:B------:R-:W-:Y:S01]  /*08c0*/  LOP3.LUT R4, R20, 0x3, RZ, 0x3c, !PT ;  /* 0x0000000314047812 */ /* 0x000fe200078e3cff */
[----:B------:R-:W-:Y:S01]  /*08d0*/  IMAD R20, R21, 0x4, R20 ;  /* 0x0000000415147824 */ /* 0x000fe200078e0214 */
[C---:B------:R-:W-:Y:S01]  /*08e0*/  LOP3.LUT R2, R0.reuse, 0x20, RZ, 0x3c, !PT ;  /* 0x0000002000027812 */ /* 0x040fe200078e3cff */
[----:B------:R-:W-:Y:S01]  /*08f0*/  IMAD.HI.U32 R25, R25, 0x76b981db, RZ ;  /* 0x76b981db19197827 */ /* 0x000fe200078e00ff */
[C---:B------:R-:W-:Y:S01]  /*0900*/  LOP3.LUT R22, R0.reuse, 0x40, RZ, 0x3c, !PT ;  /* 0x0000004000167812 */ /* 0x040fe200078e3cff */
[----:B------:R-:W-:Y:S01]  /*0910*/  UMOV UR5, URZ ;  /* 0x000000ff00057c82 */ /* 0x000fe20008000000 */
[CC--:B------:R-:W-:Y:S01]  /*0920*/  IADD3 R24, PT, PT, R0.reuse, R21.reuse, RZ ;  /* 0x0000001500187210 */ /* 0x0c0fe20007ffe0ff */
[C---:B------:R-:W-:Y:S01]  /*0930*/  IMAD R19, R21.reuse, 0x4, R6 ;  /* 0x0000000415137824 */ /* 0x040fe200078e0206 */
[----:B------:R-:W-:Y:S01]  /*0940*/  LOP3.LUT R0, R0, 0x60, RZ, 0x3c, !PT ;  /* 0x0000006000007812 */ /* 0x000fe200078e3cff */
[C---:B------:R-:W-:Y:S01]  /*0950*/  IMAD R18, R21.reuse, 0x4, R18 ;  /* 0x0000000415127824 */ /* 0x040fe200078e0212 */
[----:B------:R-:W-:Y:S01]  /*0960*/  LEA R17, R21, R4, 0x2 ;  /* 0x0000000415117211 */ /* 0x000fe200078e10ff */
[----:B------:R-:W-:Y:S01]  /*0970*/  IMAD.IADD R23, R2, 0x1, R21 ;  /* 0x0000000102177824 */ /* 0x000fe200078e0215 */
[----:B------:R-:W-:Y:S01]  /*0980*/  SHF.R.U32.HI R25, RZ, 0x6, R25 ;  /* 0x00000006ff197819 */ /* 0x000fe20000011619 */
[----:B------:R-:W-:Y:S01]  /*0990*/  IMAD.IADD R22, R22, 0x1, R21 ;  /* 0x0000000116167824 */ /* 0x000fe200078e0215 */
[----:B------:R-:W-:-:S07]  /*09a0*/  IADD3 R21, PT, PT, R0, R21, RZ ;  /* 0x0000001500157210 */ /* 0x000fce0007ffe0ff */
.L_x_17:
[----:B-1----:R-:W1:Y:S01]  /*09b0*/  S2R R0, SR_CgaCtaId ;  /* 0x0000000000007919 */ /* 0x002e620000008800 */
[----:B------:R-:W-:Y:S01]  /*09c0*/  MOV R3, 0x400 ;  /* 0x0000040000037802 */ /* 0x000fe20000000f00 */
[----:B------:R-:W-:-:S03]  /*09d0*/  UMOV UR4, URZ ;  /* 0x000000ff00047c82 */ /* 0x000fc60008000000 */
[----:B-1----:R-:W-:-:S07]  /*09e0*/  LEA R0, R0, R3, 0x18 ;  /* 0x0000000300007211 */ /* 0x002fce00078ec0ff */
.L_x_16:
[----:B-1----:R-:W-:Y:S01]  /*09f0*/  LEA R2, R15, R0, 0x3 ;  /* 0x000000000f027211 */ /* 0x002fe200078e18ff */
[----:B------:R-:W-:Y:S01]  /*0a00*/  ULOP3.LUT UP0, URZ, UR4, 0x3, URZ, 0xc0, !UPT ;  /* 0x0000000304ff7892 */ /* 0x000fe2000f80c0ff */
[----:B------:R-:W-:-:S04]  /*0a10*/  SHF.L.U32 R5, R16, 0x1f, RZ ;  /* 0x0000001f10057819 */ /* 0x000fc800000006ff */
[----:B------:R-:W1:Y:S02]  /*0a20*/  SYNCS.PHASECHK.TRANS64.TRYWAIT P0, [R2+URZ+0x31800], R5 ;  /* 0x03180005020075a7 */ /* 0x000e6400080011ff */
[----:B-1----:R-:W-:Y:S05]  /*0a30*/  @!P0 BRA `(.L_x_14) ;  /* 0x0000003400808947 */ /* 0x002fea0003800000 */
.L_x_60:
[----:B------:R-:W-:Y:S05]  /*0a40*/  BRA.U UP0, `(.L_x_15) ;  /* 0x0000000100bc7547 */ /* 0x000fea000b800000 */
[C-C-:B------:R-:W-:Y:S02]  /*0a50*/  IMAD R26, R15.reuse, 0x200, R0.reuse ;  /* 0x000002000f1a7824 */ /* 0x140fe400078e0200 */
[----:B------:R-:W-:Y:S02]  /*0a60*/  IMAD R3, R15, 0x400, R0 ;  /* 0x000004000f037824 */ /* 0x000fe400078e0200 */
[--C-:B------:R-:W-:Y:S01]  /*0a70*/  IMAD R9, R24, 0x4, R26.reuse ;  /* 0x0000000418097824 */ /* 0x100fe200078e021a */
[-C--:B------:R-:W-:Y:S01]  /*0a80*/  LEA R8, R23, R26.reuse, 0x2 ;  /* 0x0000001a17087211 */ /* 0x080fe200078e10ff */
[--C-:B------:R-:W-:Y:S01]  /*0a90*/  IMAD R29, R22, 0x4, R26.reuse ;  /* 0x00000004161d7824 */ /* 0x100fe200078e021a */
[-C--:B------:R-:W-:Y:S01]  /*0aa0*/  LEA R27, R21, R26.reuse, 0x2 ;  /* 0x0000001a151b7211 */ /* 0x080fe200078e10ff */
[--C-:B-1----:R-:W-:Y:S01]  /*0ab0*/  IMAD R5, R19, 0x4, R26.reuse ;  /* 0x0000000413057824 */ /* 0x102fe200078e021a */
[-C--:B------:R-:W-:Y:S01]  /*0ac0*/  LEA R6, R20, R26.reuse, 0x2 ;  /* 0x0000001a14067211 */ /* 0x080fe200078e10ff */
[----:B------:R-:W1:Y:S01]  /*0ad0*/  LDS R9, [R9+0x30000] ;  /* 0x0300000009097984 */ /* 0x000e620000000800 */
[----:B------:R-:W-:Y:S01]  /*0ae0*/  LEA R4, R18, R26, 0x2 ;  /* 0x0000001a12047211 */ /* 0x000fe200078e10ff */
[----:B------:R-:W-:Y:S01]  /*0af0*/  IMAD R26, R17, 0x4, R26 ;  /* 0x00000004111a7824 */ /* 0x000fe200078e021a */
[-C--:B------:R-:W-:Y:S01]  /*0b00*/  LEA R14, R24, R3.reuse, 0x2 ;  /* 0x00000003180e7211 */ /* 0x080fe200078e10ff */
[----:B------:R-:W2:Y:S01]  /*0b10*/  LDS R8, [R8+0x30000] ;  /* 0x0300000008087984 */ /* 0x000ea20000000800 */
[--C-:B------:R-:W-:Y:S01]  /*0b20*/  IMAD R11, R23, 0x4, R3.reuse ;  /* 0x00000004170b7824 */ /* 0x100fe200078e0203 */
[----:B------:R-:W-:Y:S01]  /*0b30*/  LEA R10, R22, R3, 0x2 ;  /* 0x00000003160a7211 */ /* 0x000fe200078e10ff */
[----:B------:R-:W-:Y:S01]  /*0b40*/  IMAD R7, R21, 0x4, R3 ;  /* 0x0000000415077824 */ /* 0x000fe200078e0203 */
[----:B------:R-:W3:Y:S04]  /*0b50*/  LDS R29, [R29+0x30000] ;  /* 0x030000001d1d7984 */ /* 0x000ee80000000800 */
[----:B------:R-:W4:Y:S01]  /*0b60*/  LDS R27, [R27+0x30000] ;  /* 0x030000001b1b7984 */ /* 0x000f220000000800 */
[----:B------:R-:W-:-:S03]  /*0b70*/  NOP ;  /* 0x0000000000007918 */ /* 0x000fc60000000000 */
[----:B-1----:R1:W-:Y:S04]  /*0b80*/  STS [R6+0x30000], R9 ;  /* 0x0300000906007388 */ /* 0x0023e80000000800 */
[----:B--2---:R2:W-:Y:S04]  /*0b90*/  STS [R5+0x30000], R8 ;  /* 0x0300000805007388 */ /* 0x0045e80000000800 */
[----:B---3--:R3:W-:Y:S04]  /*0ba0*/  STS [R4+0x30000], R29 ;  /* 0x0300001d04007388 */ /* 0x0087e80000000800 */
[----:B----4-:R-:W-:Y:S04]  /*0bb0*/  STS [R26+0x30000], R27 ;  /* 0x0300001b1a007388 */ /* 0x010fe80000000800 */
[----:B------:R-:W4:Y:S04]  /*0bc0*/  LDS R13, [R14+0x30800] ;  /* 0x030800000e0d7984 */ /* 0x000f280000000800 */
[----:B------:R-:W5:Y:S04]  /*0bd0*/  LDS R12, [R11+0x30800] ;  /* 0x030800000b0c7984 */ /* 0x000f680000000800 */
[----:B------:R-:W5:Y:S01]  /*0be0*/  LDS R9, [R10+0x30800] ;  /* 0x030800000a097984 */ /* 0x000f620000000800 */
[----:B-1----:R-:W-:-:S03]  /*0bf0*/  LEA R6, R20, R3, 0x2 ;  /* 0x0000000314067211 */ /* 0x002fc600078e10ff */
[----:B------:R-:W1:Y:S01]  /*0c00*/  LDS R8, [R7+0x30800] ;  /* 0x0308000007087984 */ /* 0x000e620000000800 */
[----:B--2---:R-:W-:Y:S01]  /*0c10*/  IMAD R5, R19, 0x4, R3 ;  /* 0x0000000413057824 */ /* 0x004fe200078e0203 */
[----:B------:R-:W-:Y:S01]  /*0c20*/  NOP ;  /* 0x0000000000007918 */ /* 0x000fe20000000000 */
[-C--:B---3--:R-:W-:Y:S02]  /*0c30*/  LEA R4, R18, R3.reuse, 0x2 ;  /* 0x0000000312047211 */ /* 0x088fe400078e10ff */
[----:B------:R-:W-:Y:S01]  /*0c40*/  LEA R3, R17, R3, 0x2 ;  /* 0x0000000311037211 */ /* 0x000fe200078e10ff */
[----:B----4-:R-:W-:Y:S04]  /*0c50*/  STS [R6+0x30800], R13 ;  /* 0x0308000d06007388 */ /* 0x010fe80000000800 */
[----:B-----5:R-:W-:Y:S04]  /*0c60*/  STS [R5+0x30800], R12 ;  /* 0x0308000c05007388 */ /* 0x020fe80000000800 */
[----:B------:R-:W-:Y:S04]  /*0c70*/  STS [R4+0x30800], R9 ;  /* 0x0308000904007388 */ /* 0x000fe80000000800 */
[----:B-1----:R-:W-:Y:S04]  /*0c80*/  STS [R3+0x30800], R8 ;  /* 0x0308000803007388 */ /* 0x002fe80000000800 */
[----:B------:R-:W1:Y:S04]  /*0c90*/  LDS R27, [R14+0x30a00] ;  /* 0x030a00000e1b7984 */ /* 0x000e680000000800 */
[----:B------:R-:W2:Y:S04]  /*0ca0*/  LDS R26, [R11+0x30a00] ;  /* 0x030a00000b1a7984 */ /* 0x000ea80000000800 */
[----:B------:R-:W3:Y:S04]  /*0cb0*/  LDS R29, [R10+0x30a00] ;  /* 0x030a00000a1d7984 */ /* 0x000ee80000000800 */
[----:B------:R-:W4:Y:S01]  /*0cc0*/  LDS R28, [R7+0x30a00] ;  /* 0x030a0000071c7984 */ /* 0x000f220000000800 */
[----:B------:R-:W-:-:S03]  /*0cd0*/  NOP ;  /* 0x0000000000007918 */ /* 0x000fc60000000000 */
[----:B-1----:R5:W-:Y:S04]  /*0ce0*/  STS [R6+0x30a00], R27 ;  /* 0x030a001b06007388 */ /* 0x002be80000000800 */
[----:B--2---:R5:W-:Y:S04]  /*0cf0*/  STS [R5+0x30a00], R26 ;  /* 0x030a001a05007388 */ /* 0x004be80000000800 */
[----:B---3--:R5:W-:Y:S04]  /*0d00*/  STS [R4+0x30a00], R29 ;  /* 0x030a001d04007388 */ /* 0x008be80000000800 */
[----:B----4-:R5:W-:Y:S01]  /*0d10*/  STS [R3+0x30a00], R28 ;  /* 0x030a001c03007388 */ /* 0x010be20000000800 */
[----:B------:R1:W-:Y:S06]  /*0d20*/  MEMBAR.ALL.CTA ;  /* 0x0000000000007992 */ /* 0x0003ec0000008000 */
[----:B-1----:R-:W2:Y:S02]  /*0d30*/  FENCE.VIEW.ASYNC.S ;  /* 0x00000000000073c6 */ /* 0x002ea40000000000 */
.L_x_15:
[----:B-1----:R-:W-:Y:S01]  /*0d40*/  VIADD R2, R2, 0x31840 ;  /* 0x0003184002027836 */ /* 0x002fe20000000000 */
[C---:B------:R-:W-:Y:S01]  /*0d50*/  ISETP.NE.AND P0, PT, R15.reuse, 0x3, PT ;  /* 0x000000030f00780c */ /* 0x040fe20003f05270 */
[----:B------:R-:W-:Y:S01]  /*0d60*/  VIADD R15, R15, 0x1 ;  /* 0x000000010f0f7836 */ /* 0x000fe20000000000 */
[----:B------:R-:W-:Y:S02]  /*0d70*/  UIADD3 UR4, UPT, UPT, UR4, 0x1, URZ ;  /* 0x0000000104047890 */ /* 0x000fe4000fffe0ff */
[----:B------:R-:W-:Y:S02]  /*0d80*/  PRMT R2, RZ, 0x654, R2 ;  /* 0x00000654ff027816 */ /* 0x000fe40000000002 */
[----:B------:R-:W-:Y:S01]  /*0d90*/  SEL R15, R15, RZ, P0 ;  /* 0x000000ff0f0f7207 */ /* 0x000fe20000000000 */
[----:B------:R-:W-:Y:S01]  /*0da0*/  UISETP.NE.AND UP0, UPT, UR4, 0x38, UPT ;  /* 0x000000380400788c */ /* 0x000fe2000bf05270 */
[----:B--2---:R1:W-:Y:S02]  /*0db0*/  SYNCS.ARRIVE.TRANS64.RED.A1T0 RZ, [R2+URZ], RZ ;  /* 0x000000ff02ff79a7 */ /* 0x0043e400081004ff */
[----:B------:R-:W-:-:S04]  /*0dc0*/  ISETP.NE.AND P0, PT, R15, RZ, PT ;  /* 0x000000ff0f00720c */ /* 0x000fc80003f05270 */
[----:B-----5:R-:W-:-:S04]  /*0dd0*/  SEL R3, RZ, 0x1, P0 ;  /* 0x00000001ff037807 */ /* 0x020fc80000000000 */
[----:B------:R-:W-:Y:S01]  /*0de0*/  LOP3.LUT R16, R16, R3, RZ, 0x3c, !PT ;  /* 0x0000000310107212 */ /* 0x000fe200078e3cff */
[----:B------:R-:W-:Y:S06]  /*0df0*/  BRA.U UP0, `(.L_x_16) ;  /* 0xfffffff900fc7547 */ /* 0x000fec000b83ffff */
[----:B------:R-:W-:-:S13]  /*0e00*/  ISETP.NE.AND P0, PT, R25, UR5, PT ;  /* 0x0000000519007c0c */ /* 0x000fda000bf05270 */
[----:B------:R-:W-:Y:S05]  /*0e10*/  @!P0 EXIT ;  /* 0x000000000000894d */ /* 0x000fea0003800000 */
[----:B------:R-:W-:Y:S01]  /*0e20*/  UIADD3 UR5, UPT, UPT, UR5, 0x1, URZ ;  /* 0x0000000105057890 */ /* 0x000fe2000fffe0ff */
[----:B------:R-:W-:Y:S05]  /*0e30*/  BRA `(.L_x_17) ;  /* 0xfffffff800dc7947 */ /* 0x000fea000383ffff */
.L_x_12:
[----:B-1----:R-:W-:-:S09]  /*0e40*/  UISETP.NE.AND UP0, UPT, UR5, URZ, UPT ;  /* 0x000000ff0500728c */ /* 0x002fd2000bf05270 */
[----:B------:R-:W-:Y:S05]  /*0e50*/  BRA.U UP0, `(.L_x_13) ;  /* 0x0000001100ec7547 */ /* 0x000fea000b800000 */
[----:B------:R-:W1:Y:S01]  /*0e60*/  S2UR UR4, SR_CTAID.X ;  /* 0x00000000000479c3 */ /* 0x000e620000002500 */
[----:B------:R-:W-:Y:S02]  /*0e70*/  UMOV UR8, 0x400 ;  /* 0x0000040000087882 */ /* 0x000fe40000000000 */
[----:B------:R-:W-:-:S04]  /*0e80*/  ULEA UR8, UR5, UR8, 0x18 ;  /* 0x0000000805087291 */ /* 0x000fc8000f8ec0ff */
[----:B------:R-:W-:Y:S02]  /*0e90*/  UIADD3 UR5, UPT, UPT, UR8, 0x14000, URZ ;  /* 0x0001400008057890 */ /* 0x000fe4000fffe0ff */
[----:B------:R-:W-:Y:S02]  /*0ea0*/  UIADD3 UR6, UPT, UPT, UR8, 0x4000, URZ ;  /* 0x0000400008067890 */ /* 0x000fe4000fffe0ff */
[----:B------:R-:W-:Y:S02]  /*0eb0*/  USHF.R.U32.HI UR5, URZ, 0x4, UR5 ;  /* 0x00000004ff057899 */ /* 0x000fe40008011605 */
[----:B------:R-:W-:Y:S02]  /*0ec0*/  USHF.R.U32.HI UR6, URZ, 0x4, UR6 ;  /* 0x00000004ff067899 */ /* 0x000fe40008011606 */
[----:B------:R-:W-:Y:S01]  /*0ed0*/  ULOP3.LUT UR5, UR5, 0x3fc0, URZ, 0xc0, !UPT ;  /* 0x00003fc005057892 */ /* 0x000fe2000f8ec0ff */
[----:B-1----:R-:W-:-:S13]  /*0ee0*/  ISETP.LE.U32.AND P0, PT, R5, UR4, PT ;  /* 0x0000000405007c0c */ /* 0x002fda000bf03070 */
[----:B------:R-:W-:Y:S05]  /*0ef0*/  @P0 EXIT ;  /* 0x000000000000094d */ /* 0x000fea0003800000 */
[----:B------:R-:W-:Y:S01]  /*0f00*/  ULOP3.LUT UR4, URZ, UR4, URZ, 0x33, !UPT ;  /* 0x00000004ff047292 */ /* 0x000fe2000f8e33ff */
[----:B------:R-:W-:Y:S01]  /*0f10*/  IMAD.U32 R0, RZ, RZ, UR5 ;  /* 0x00000005ff007e24 */ /* 0x000fe2000f8e00ff */
[----:B------:R-:W-:Y:S01]  /*0f20*/  ULOP3.LUT UR6, UR6, 0x3fc0, URZ, 0xc0, !UPT ;  /* 0x00003fc006067892 */ /* 0x000fe2000f8ec0ff */
[----:B------:R-:W-:Y:S01]  /*0f30*/  ISETP.GE.U32.AND P0, PT, R21, 0x4, PT ;  /* 0x000000041500780c */ /* 0x000fe20003f06070 */
[----:B------:R-:W-:Y:S01]  /*0f40*/  IMAD.MOV.U32 R4, RZ, RZ, RZ ;  /* 0x000000ffff047224 */ /* 0x000fe200078e00ff */
[----:B------:R-:W-:Y:S01]  /*0f50*/  UMOV UR17, URZ ;  /* 0x000000ff00117c82 */ /* 0x000fe20008000000 */
[----:B------:R-:W-:Y:S01]  /*0f60*/  VIADD R3, R5, UR4 ;  /* 0x0000000405037c36 */ /* 0x000fe20008000000 */
[----:B------:R-:W-:Y:S01]  /*0f70*/  UMOV UR15, URZ ;  /* 0x000000ff000f7c82 */ /* 0x000fe20008000000 */
[C---:B------:R-:W-:Y:S01]  /*0f80*/  IMAD R0, R21.reuse, 0x700, R0 ;  /* 0x0000070015007824 */ /* 0x040fe200078e0200 */
[----:B------:R-:W-:Y:S01]  /*0f90*/  LEA R7, R21, UR6, 0xa ;  /* 0x0000000615077c11 */ /* 0x000fe2000f8e50ff */
[----:B------:R-:W-:Y:S01]  /*0fa0*/  IMAD.HI.U32 R3, R3, 0x76b981db, RZ ;  /* 0x76b981db03037827 */ /* 0x000fe200078e00ff */
[----:B------:R-:W-:Y:S01]  /*0fb0*/  UMOV UR6, 0x1c0 ;  /* 0x000001c000067882 */ /* 0x000fe20000000000 */
[----:B------:R-:W-:Y:S01]  /*0fc0*/  UMOV UR7, 0x1c4 ;  /* 0x000001c400077882 */ /* 0x000fe20000000000 */
[----:B------:R-:W-:Y:S01]  /*0fd0*/  SEL R7, R7, RZ, !P0 ;  /* 0x000000ff07077207 */ /* 0x000fe20004000000 */
[----:B------:R-:W-:Y:S01]  /*0fe0*/  UMOV UR4, 0x1c0 ;  /* 0x000001c000047882 */ /* 0x000fe20000000000 */
[----:B------:R-:W-:Y:S01]  /*0ff0*/  SEL R5, R0, RZ, !P0 ;  /* 0x000000ff00057207 */ /* 0x000fe20004000000 */
[----:B------:R-:W-:Y:S01]  /*1000*/  UMOV UR5, 0x1c4 ;  /* 0x000001c400057882 */ /* 0x000fe20000000000 */
[----:B------:R-:W-:-:S07]  /*1010*/  SHF.R.U32.HI R3, RZ, 0x6, R3 ;  /* 0x00000006ff037819 */ /* 0x000fce0000011603 */
.L_x_24:
[----:B------:R-:W-:Y:S02]  /*1020*/  USHF.R.U32.HI UR10, URZ, 0x1, UR17 ;  /* 0x00000001ff0a7899 */ /* 0x000fe40008011611 */
[----:B------:R-:W-:Y:S02]  /*1030*/  USHF.L.U32 UR9, UR17, 0x3, URZ ;  /* 0x0000000311097899 */ /* 0x000fe400080006ff */
[----:B------:R-:W-:Y:S02]  /*1040*/  ULOP3.LUT UR10, UR10, 0x1, URZ, 0xc, !UPT ;  /* 0x000000010a0a7892 */ /* 0x000fe4000f8e0cff */
[----:B------:R-:W-:Y:S02]  /*1050*/  ULOP3.LUT UR9, UR9, 0x8, URZ, 0xc0, !UPT ;  /* 0x0000000809097892 */ /* 0x000fe4000f8ec0ff */
[----:B------:R-:W-:Y:S02]  /*1060*/  USHF.L.U32 UR10, UR10, 0x1f, URZ ;  /* 0x0000001f0a0a7899 */ /* 0x000fe400080006ff */
[----:B------:R-:W-:-:S02]  /*1070*/  ULOP3.LUT UR12, UR17, 0x1, URZ, 0xc0, !UPT ;  /* 0x00000001110c7892 */ /* 0x000fc4000f8ec0ff */
[----:B------:R-:W-:Y:S01]  /*1080*/  MOV R0, UR9 ;  /* 0x0000000900007c02 */ /* 0x000fe20008000f00 */
[----:B------:R-:W-:Y:S01]  /*1090*/  UIADD3 UR9, UPT, UPT, UR8, UR9, URZ ;  /* 0x0000000908097290 */ /* 0x000fe2000fffe0ff */
[----:B------:R-:W-:Y:S01]  /*10a0*/  MOV R9, UR10 ;  /* 0x0000000a00097c02 */ /* 0x000fe20008000f00 */
[----:B------:R-:W-:Y:S02]  /*10b0*/  UIMAD UR12, UR12, 0xe0, URZ ;  /* 0x000000e00c0c78a4 */ /* 0x000fe4000f8e02ff */
[----:B------:R-:W-:Y:S01]  /*10c0*/  UIADD3 UR11, UPT, UPT, UR9, 0x31860, URZ ;  /* 0x00031860090b7890 */ /* 0x000fe2000fffe0ff */
[----:B------:R-:W1:Y:S02]  /*10d0*/  SYNCS.PHASECHK.TRANS64.TRYWAIT P0, [R0+UR8+0x31870], R9 ;  /* 0x03187009000075a7 */ /* 0x000e640008001108 */
[----:B-1----:R-:W-:Y:S09]  /*10e0*/  @!P0 BRA `(.L_x_18) ;  /* 0x0000002c00ec8947 */ /* 0x002ff20003800000 */
.L_x_62:
[----:B------:R-:W-:Y:S01]  /*10f0*/  NOP ;  /* 0x0000000000007918 */ /* 0x000fe20000000000 */
[----:B------:R-:W-:-:S05]  /*1100*/  UMOV UR16, URZ ;  /* 0x000000ff00107c82 */ /* 0x000fca0008000000 */
.L_x_23:
[----:B------:R-:W-:Y:S01]  /*1110*/  ULEA UR10, UR15, UR8, 0x3 ;  /* 0x000000080f0a7291 */ /* 0x000fe2000f8e18ff */
[----:B-1----:R-:W-:Y:S01]  /*1120*/  SHF.L.U32 R9, R4, 0x1f, RZ ;  /* 0x0000001f04097819 */ /* 0x002fe200000006ff */
[----:B------:R-:W-:Y:S01]  /*1130*/  ULOP3.LUT UP0, UR14, UR16, 0x2, URZ, 0xc0, !UPT ;  /* 0x00000002100e7892 */ /* 0x000fe2000f80c0ff */
[----:B------:R-:W-:Y:S06]  /*1140*/  MOV R0, UR15 ;  /* 0x0000000f00007c02 */ /* 0x000fec0008000f00 */
[----:B------:R-:W1:Y:S02]  /*1150*/  SYNCS.PHASECHK.TRANS64.TRYWAIT P0, [UR10+0x31840], R9 ;  /* 0x03184009ff0075a7 */ /* 0x000e64000800110a */
[----:B-12---:R-:W-:Y:S05]  /*1160*/  @!P0 BRA `(.L_x_19) ;  /* 0x0000002c00ec8947 */ /* 0x006fea0003800000 */
.L_x_64:
[----:B------:R-:W-:Y:S01]  /*1170*/  NOP ;  /* 0x0000000000007918 */ /* 0x000fe20000000000 */
[----:B------:R-:W-:Y:S05]  /*1180*/  BRA.U UP0, `(.L_x_20) ;  /* 0x0000000100487547 */ /* 0x000fea000b800000 */
[----:B------:R-:W-:Y:S02]  /*1190*/  ULEA UR22, UR15, UR8, 0x9 ;  /* 0x000000080f167291 */ /* 0x000fe4000f8e48ff */
[----:B------:R-:W-:Y:S02]  /*11a0*/  ULEA UR9, UR15, UR8, 0xa ;  /* 0x000000080f097291 */ /* 0x000fe4000f8e50ff */
[----:B------:R-:W-:Y:S02]  /*11b0*/  UIADD3 UR22, UPT, UPT, UR22, 0x30000, URZ ;  /* 0x0003000016167890 */ /* 0x000fe4000fffe0ff */
[----:B------:R-:W-:Y:S02]  /*11c0*/  UIADD3 UR13, UPT, UPT, UR9, 0x30800, URZ ;  /* 0x00030800090d7890 */ /* 0x000fe4000fffe0ff */
[----:B------:R-:W-:Y:S02]  /*11d0*/  UIADD3 UR9, UPT, UPT, UR9, 0x30a00, URZ ;  /* 0x00030a0009097890 */ /* 0x000fe4000fffe0ff */
[----:B------:R-:W-:Y:S02]  /*11e0*/  USHF.R.U32.HI UR22, URZ, 0x4, UR22 ;  /* 0x00000004ff167899 */ /* 0x000fe40008011616 */
[----:B------:R-:W-:Y:S02]  /*11f0*/  USHF.R.U32.HI UR13, URZ, 0x4, UR13 ;  /* 0x00000004ff0d7899 */ /* 0x000fe4000801160d */
[----:B------:R-:W-:Y:S02]  /*1200*/  USHF.R.U32.HI UR9, URZ, 0x4, UR9 ;  /* 0x00000004ff097899 */ /* 0x000fe40008011609 */
[----:B------:R-:W-:Y:S02]  /*1210*/  ULOP3.LUT UR18, UR22, 0x3fe0, URZ, 0xc0, !UPT ;  /* 0x00003fe016127892 */ /* 0x000fe4000f8ec0ff */
[----:B------:R-:W-:Y:S02]  /*1220*/  ULOP3.LUT UR20, UR13, 0x3fc0, URZ, 0xc0, !UPT ;  /* 0x00003fc00d147892 */ /* 0x000fe4000f8ec0ff */
[----:B------:R-:W-:Y:S01]  /*1230*/  ULOP3.LUT UR22, UR9, 0x3fe0, URZ, 0xc0, !UPT ;  /* 0x00003fe009167892 */ /* 0x000fe2000f8ec0ff */
[----:B------:R-:W-:Y:S01]  /*1240*/  UMOV UR19, 0x4008 ;  /* 0x0000400800137882 */ /* 0x000fe20000000000 */
[----:B------:R-:W-:Y:S01]  /*1250*/  UMOV UR21, 0x4008 ;  /* 0x0000400800157882 */ /* 0x000fe20000000000 */
[----:B------:R-:W-:Y:S02]  /*1260*/  UMOV UR23, 0x4008 ;  /* 0x0000400800177882 */ /* 0x000fe40000000000 */
[----:B------:R2:W-:Y:S02]  /*1270*/  UTCCP.T.S.4x32dp128bit tmem[0x1c0], gdesc[UR18] ;  /* 0x0001c012ff0079e7 */ /* 0x0005e40009100000 */
[----:B------:R2:W-:Y:S02]  /*1280*/  UTCCP.T.S.4x32dp128bit tmem[0x1c4], gdesc[UR20] ;  /* 0x0001c414ff0079e7 */ /* 0x0005e40009100000 */
[----:B------:R2:W-:Y:S01]  /*1290*/  UTCCP.T.S.4x32dp128bit tmem[0x1c8], gdesc[UR22] ;  /* 0x0001c816ff0079e7 */ /* 0x0005e20009100000 */
[----:B------:R-:W-:Y:S02]  /*12a0*/  NOP ;  /* 0x0000000000007918 */ /* 0x000fe40000000000 */
.L_x_20:
[----:B------:R-:W-:Y:S01]  /*12b0*/  UISETP.NE.AND UP0, UPT, UR15, 0x3, UPT ;  /* 0x000000030f00788c */ /* 0x000fe2000bf05270 */
[----:B-1----:R-:W1:Y:S01]  /*12c0*/  SHFL.IDX PT, R2, R7, R0, 0x1f ;  /* 0x00001f0007027589 */ /* 0x002e6200000e0000 */
[----:B------:R-:W-:Y:S01]  /*12d0*/  UIADD3 UR9, UPT, UPT, UR15, 0x1, URZ ;  /* 0x000000010f097890 */ /* 0x000fe2000fffe0ff */
[----:B------:R-:W-:Y:S03]  /*12e0*/  NOP ;  /* 0x0000000000007918 */ /* 0x000fe60000000000 */
[----:B------:R-:W-:Y:S03]  /*12f0*/  USEL UR9, UR9, URZ, UP0 ;  /* 0x000000ff09097287 */ /* 0x000fe60008000000 */
[----:B------:R3:W4:Y:S01]  /*1300*/  SHFL.IDX PT, R6, R5, R0, 0x1f ;  /* 0x00001f0005067589 */ /* 0x00072200000e0000 */
[----:B------:R-:W-:Y:S02]  /*1310*/  USHF.L.U32 UR15, UR14, 0x4, URZ ;  /* 0x000000040e0f7899 */ /* 0x000fe400080006ff */
[----:B------:R-:W-:Y:S02]  /*1320*/  ULEA UR13, UR9, UR8, 0x3 ;  /* 0x00000008090d7291 */ /* 0x000fe4000f8e18ff */
[----:B------:R-:W-:Y:S01]  /*1330*/  ULEA UR14, UR14, 0x8b8, 0xd ;  /* 0x000008b80e0e7891 */ /* 0x000fe2000f8e68ff */
[----:B------:R-:W-:Y:S01]  /*1340*/  ISETP.NE.AND P0, PT, RZ, UR9, PT ;  /* 0x00000009ff007c0c */ /* 0x000fe2000bf05270 */
[----:B------:R-:W-:Y:S02]  /*1350*/  UISETP.NE.AND UP0, UPT, UR16, URZ, UPT ;  /* 0x000000ff1000728c */ /* 0x000fe4000bf05270 */
[----:B------:R-:W-:Y:S01]  /*1360*/  UPRMT UR15, UR15, 0x5410, UR14 ;  /* 0x000054100f0f7896 */ /* 0x000fe2000800000e */
[----:B------:R-:W-:Y:S01]  /*1370*/  SEL R11, RZ, 0x1, P0 ;  /* 0x00000001ff0b7807 */ /* 0x000fe20000000000 */
[----:B------:R-:W-:Y:S01]  /*1380*/  UIADD3 UR10, UPT, UPT, UR10, 0x31820, URZ ;  /* 0x000318200a0a7890 */ /* 0x000fe2000fffe0ff */
[----:B------:R-:W-:Y:S02]  /*1390*/  UMOV UR14, URZ ;  /* 0x000000ff000e7c82 */ /* 0x000fe40008000000 */
[----:B------:R-:W-:Y:S01]  /*13a0*/  LOP3.LUT R4, R4, R11, RZ, 0x3c, !PT ;  /* 0x0000000b04047212 */ /* 0x000fe200078e3cff */
[----:B--2---:R-:W-:Y:S01]  /*13b0*/  UMOV UR21, 0x40004040 ;  /* 0x4000404000157882 */ /* 0x004fe20000000000 */
[----:B------:R-:W-:Y:S01]  /*13c0*/  UMOV UR19, 0x40004040 ;  /* 0x4000404000137882 */ /* 0x000fe20000000000 */
[----:B------:R-:W-:Y:S01]  /*13d0*/  UMOV UR25, 0x40004040 ;  /* 0x4000404000197882 */ /* 0x000fe20000000000 */
[----:B------:R-:W-:Y:S01]  /*13e0*/  UMOV UR23, 0x40004040 ;  /* 0x4000404000177882 */ /* 0x000fe20000000000 */
[----:B------:R-:W-:Y:S01]  /*13f0*/  IMAD.U32 R9, R4, -0x80000000, RZ ;  /* 0x8000000004097824 */ /* 0x000fe200078e00ff */
[----:B------:R-:W-:Y:S01]  /*1400*/  UMOV UR29, 0x40004040 ;  /* 0x40004040001d7882 */ /* 0x000fe20000000000 */
[----:B------:R-:W-:Y:S01]  /*1410*/  UMOV UR27, 0x40004040 ;  /* 0x40004040001b7882 */ /* 0x000fe20000000000 */
[----:B------:R-:W-:Y:S01]  /*1420*/  UMOV UR33, 0x40004040 ;  /* 0x4000404000217882 */ /* 0x000fe20000000000 */
[----:B------:R-:W-:Y:S01]  /*1430*/  UMOV UR31, 0x40004040 ;  /* 0x40004040001f7882 */ /* 0x000fe20000000000 */
[----:B-1----:R-:W-:Y:S01]  /*1440*/  R2UR UR20, R2 ;  /* 0x00000000021472ca */ /* 0x002fe200000e0000 */
[----:B---3--:R-:W-:Y:S01]  /*1450*/  IMAD.U32 R0, RZ, RZ, UR9 ;  /* 0x00000009ff007e24 */ /* 0x008fe2000f8e00ff */
[----:B----4-:R-:W-:Y:S11]  /*1460*/  R2UR UR18, R6 ;  /* 0x00000000061272ca */ /* 0x010ff600000e0000 */
[----:B------:R-:W-:Y:S02]  /*1470*/  UIADD3 UR24, UPT, UPT, UR20, 0x2, URZ ;  /* 0x0000000214187890 */ /* 0x000fe4000fffe0ff */
[----:B------:R-:W-:Y:S01]  /*1480*/  UIADD3 UR22, UPT, UPT, UR18, 0x2, URZ ;  /* 0x0000000212167890 */ /* 0x000fe2000fffe0ff */
[----:B------:R1:W-:Y:S01]  /*1490*/  UTCQMMA gdesc[UR20], gdesc[UR18], tmem[UR12], tmem[UR14], idesc[UR15], tmem[UR6], UP0 ;  /* 0x00060e1214007dea */ /* 0x0003e2000800030c */
[----:B------:R-:W-:Y:S02]  /*14a0*/  UIADD3 UR28, UPT, UPT, UR20, 0x4, URZ ;  /* 0x00000004141c7890 */ /* 0x000fe4000fffe0ff */
[----:B------:R-:W-:Y:S02]  /*14b0*/  UIADD3 UR26, UPT, UPT, UR18, 0x4, URZ ;  /* 0x00000004121a7890 */ /* 0x000fe4000fffe0ff */
[----:B------:R-:W-:Y:S02]  /*14c0*/  UIADD3 UR32, UPT, UPT, UR20, 0x6, URZ ;  /* 0x0000000614207890 */ /* 0x000fe4000fffe0ff */
[----:B------:R-:W-:Y:S01]  /*14d0*/  UIADD3 UR30, UPT, UPT, UR18, 0x6, URZ ;  /* 0x00000006121e7890 */ /* 0x000fe2000fffe0ff */
[----:B------:R1:W-:Y:S04]  /*14e0*/  UTCQMMA gdesc[UR24], gdesc[UR22], tmem[UR12], tmem[UR14], idesc[UR15], tmem[UR6], UPT ;  /* 0x00060e1618007dea */ /* 0x0003e8000b80030c */
[----:B------:R1:W-:Y:S04]  /*14f0*/  UTCQMMA gdesc[UR28], gdesc[UR26], tmem[UR12], tmem[UR14], idesc[UR15], tmem[UR6], UPT ;  /* 0x00060e1a1c007dea */ /* 0x0003e8000b80030c */
[----:B------:R1:W-:Y:S01]  /*1500*/  UTCQMMA gdesc[UR32], gdesc[UR30], tmem[UR12], tmem[UR14], idesc[UR15], tmem[UR6], UPT ;  /* 0x00060e1e20007dea */ /* 0x0003e2000b80030c */
[----:B------:R1:W-:Y:S01]  /*1510*/  UTCBAR [UR10], URZ ;  /* 0x000000ff0a0073e9 */ /* 0x0003e200080000ff */
[----:B------:R-:W2:Y:S02]  /*1520*/  SYNCS.PHASECHK.TRANS64.TRYWAIT P0, [UR13+0x31840], R9 ;  /* 0x03184009ff0075a7 */ /* 0x000ea4000800110d */
[----:B-12---:R-:W-:Y:S05]  /*1530*/  @!P0 BRA `(.L_x_21) ;  /* 0x0000002c00148947 */ /* 0x006fea0003800000 */
.L_x_66:
[----:B------:R-:W-:Y:S01]  /*1540*/  UIADD3 UR10, UPT, UPT, UR16, 0x1, URZ ;  /* 0x00000001100a7890 */ /* 0x000fe2000fffe0ff */
[----:B-1----:R-:W1:Y:S01]  /*1550*/  SHFL.IDX PT, R2, R7, R0, 0x1f ;  /* 0x00001f0007027589 */ /* 0x002e6200000e0000 */
[----:B------:R-:W-:Y:S02]  /*1560*/  UIADD3 UR13, UPT, UPT, UR13, 0x31820, URZ ;  /* 0x000318200d0d7890 */ /* 0x000fe4000fffe0ff */
[----:B------:R-:W-:Y:S05]  /*1570*/  USHF.L.U32 UR14, UR10, 0xd, URZ ;  /* 0x0000000d0a0e7899 */ /* 0x000fea00080006ff */
[----:B------:R-:W2:Y:S01]  /*1580*/  SHFL.IDX PT, R6, R5, R0, 0x1f ;  /* 0x00001f0005067589 */ /* 0x000ea200000e0000 */
[----:B------:R-:W-:Y:S01]  /*1590*/  USHF.L.U32 UR15, UR10, 0x4, URZ ;  /* 0x000000040a0f7899 */ /* 0x000fe200080006ff */
[----:B------:R-:W-:Y:S01]  /*15a0*/  NOP ;  /* 0x0000000000007918 */ /* 0x000fe20000000000 */
[----:B------:R-:W-:Y:S01]  /*15b0*/  ULOP3.LUT UR14, UR14, 0x6000, URZ, 0xc0, !UPT ;  /* 0x000060000e0e7892 */ /* 0x000fe2000f8ec0ff */
[----:B------:R-:W-:Y:S01]  /*15c0*/  NOP ;  /* 0x0000000000007918 */ /* 0x000fe20000000000 */
[----:B------:R-:W-:Y:S02]  /*15d0*/  ULOP3.LUT UR15, UR15, 0x30, URZ, 0xc0, !UPT ;  /* 0x000000300f0f7892 */ /* 0x000fe4000f8ec0ff */
[----:B------:R-:W-:Y:S02]  /*15e0*/  ULOP3.LUT UR14, UR14, 0x8b8, URZ, 0xfc, !UPT ;  /* 0x000008b80e0e7892 */ /* 0x000fe4000f8efcff */
[----:B------:R-:W-:Y:S02]  /*15f0*/  UISETP.NE.AND UP0, UPT, UR10, 0x37, UPT ;  /* 0x000000370a00788c */ /* 0x000fe4000bf05270 */
[----:B------:R-:W-:Y:S01]  /*1600*/  UPRMT UR15, UR15, 0x5410, UR14 ;  /* 0x000054100f0f7896 */ /* 0x000fe2000800000e */
[----:B------:R-:W-:Y:S02]  /*1610*/  UMOV UR21, 0x40004040 ;  /* 0x4000404000157882 */ /* 0x000fe40000000000 */
[----:B------:R-:W-:Y:S01]  /*1620*/  UMOV UR14, URZ ;  /* 0x000000ff000e7c82 */ /* 0x000fe20008000000 */
[----:B------:R-:W-:Y:S01]  /*1630*/  UMOV UR19, 0x40004040 ;  /* 0x4000404000137882 */ /* 0x000fe20000000000 */
[----:B------:R-:W-:Y:S01]  /*1640*/  UMOV UR25, 0x40004040 ;  /* 0x4000404000197882 */ /* 0x000fe20000000000 */
[----:B------:R-:W-:Y:S01]  /*1650*/  UMOV UR23, 0x40004040 ;  /* 0x4000404000177882 */ /* 0x000fe20000000000 */
[----:B------:R-:W-:Y:S01]  /*1660*/  UMOV UR29, 0x40004040 ;  /* 0x40004040001d7882 */ /* 0x000fe20000000000 */
[----:B-1----:R-:W-:Y:S01]  /*1670*/  R2UR UR20, R2 ;  /* 0x00000000021472ca */ /* 0x002fe200000e0000 */
[----:B------:R-:W-:Y:S01]  /*1680*/  UMOV UR27, 0x40004040 ;  /* 0x40004040001b7882 */ /* 0x000fe20000000000 */
[----:B--2---:R-:W-:Y:S01]  /*1690*/  R2UR UR18, R6 ;  /* 0x00000000061272ca */ /* 0x004fe200000e0000 */
[----:B------:R-:W-:Y:S01]  /*16a0*/  UMOV UR33, 0x40004040 ;  /* 0x4000404000217882 */ /* 0x000fe20000000000 */
[----:B------:R-:W-:Y:S09]  /*16b0*/  UMOV UR31, 0x40004040 ;  /* 0x40004040001f7882 */ /* 0x000ff20000000000 */
[----:B------:R-:W-:Y:S02]  /*16c0*/  UIADD3 UR24, UPT, UPT, UR20, 0x2, URZ ;  /* 0x0000000214187890 */ /* 0x000fe4000fffe0ff */
[----:B------:R-:W-:Y:S01]  /*16d0*/  UIADD3 UR22, UPT, UPT, UR18, 0x2, URZ ;  /* 0x0000000212167890 */ /* 0x000fe2000fffe0ff */
[----:B------:R1:W-:Y:S01]  /*16e0*/  UTCQMMA gdesc[UR20], gdesc[UR18], tmem[UR12], tmem[UR14], idesc[UR15], tmem[UR4], UPT ;  /* 0x00040e1214007dea */ /* 0x0003e2000b80030c */
        /* <DEDUP_REMOVED lines=8> */
[----:B------:R-:W-:Y:S05]  /*1770*/  BRA.U UP0, `(.L_x_22) ;  /* 0x0000000100087547 */ /* 0x000fea000b800000 */
[----:B------:R2:W-:Y:S01]  /*1780*/  UTCBAR [UR11], URZ ;  /* 0x000000ff0b0073e9 */ /* 0x0005e200080000ff */
[----:B------:R-:W-:Y:S01]  /*1790*/  NOP ;  /* 0x0000000000007918 */ /* 0x000fe20000000000 */
.L_x_22:
[----:B------:R-:W-:Y:S02]  /*17a0*/  UISETP.NE.AND UP0, UPT, UR9, 0x3, UPT ;  /* 0x000000030900788c */ /* 0x000fe4000bf05270 */
[----:B------:R-:W-:Y:S02]  /*17b0*/  UIADD3 UR9, UPT, UPT, UR9, 0x1, URZ ;  /* 0x0000000109097890 */ /* 0x000fe4000fffe0ff */
[----:B------:R-:W-:Y:S02]  /*17c0*/  UIADD3 UR16, UPT, UPT, UR16, 0x2, URZ ;  /* 0x0000000210107890 */ /* 0x000fe4000fffe0ff */
[----:B-1----:R-:W-:Y:S02]  /*17d0*/  USEL UR15, UR9, URZ, UP0 ;  /* 0x000000ff090f7287 */ /* 0x002fe40008000000 */
[----:B------:R-:W-:Y:S04]  /*17e0*/  UISETP.NE.AND UP0, UPT, UR16, 0x38, UPT ;  /* 0x000000381000788c */ /* 0x000fe8000bf05270 */
[----:B------:R-:W-:Y:S04]  /*17f0*/  ISETP.NE.AND P0, PT, RZ, UR15, PT ;  /* 0x0000000fff007c0c */ /* 0x000fe8000bf05270 */
[----:B------:R-:W-:Y:S04]  /*1800*/  SEL R9, RZ, 0x1, P0 ;  /* 0x00000001ff097807 */ /* 0x000fe80000000000 */
[----:B------:R-:W-:Y:S01]  /*1810*/  LOP3.LUT R4, R4, R9, RZ, 0x3c, !PT ;  /* 0x0000000904047212 */ /* 0x000fe200078e3cff */
[----:B------:R-:W-:Y:S06]  /*1820*/  BRA.U UP0, `(.L_x_23) ;  /* 0xfffffff900387547 */ /* 0x000fec000b83ffff */
[----:B------:R-:W-:-:S13]  /*1830*/  ISETP.NE.AND P0, PT, R3, UR17, PT ;  /* 0x0000001103007c0c */ /* 0x000fda000bf05270 */
[----:B--2---:R-:W-:Y:S05]  /*1840*/  @!P0 EXIT ;  /* 0x000000000000894d */ /* 0x004fea0003800000 */
[----:B------:R-:W-:Y:S01]  /*1850*/  UIADD3 UR17, UPT, UPT, UR17, 0x1, URZ ;  /* 0x0000000111117890 */ /* 0x000fe2000fffe0ff */
[----:B------:R-:W-:Y:S11]  /*1860*/  BRA `(.L_x_24) ;  /* 0xfffffff400ec7947 */ /* 0x000ff6000383ffff */
.L_x_11:
[----:B------:R-:W-:-:S13]  /*1870*/  ELECT P0, URZ, PT ;  /* 0x0000000000ff782f */ /* 0x000fda0003800000 */
[----:B------:R-:W-:Y:S05]  /*1880*/  @!P0 BRA `(.L_x_13) ;  /* 0x0000000800608947 */ /* 0x000fea0003800000 */
[----:B------:R-:W1:Y:S02]  /*1890*/  S2R R2, SR_CTAID.X ;  /* 0x0000000000027919 */ /* 0x000e640000002500 */
[----:B-1----:R-:W-:-:S13]  /*18a0*/  ISETP.GE.U32.AND P0, PT, R2, R5, PT ;  /* 0x000000050200720c */ /* 0x002fda0003f06070 */
[----:B------:R-:W-:Y:S05]  /*18b0*/  @P0 EXIT ;  /* 0x000000000000094d */ /* 0x000fea0003800000 */
[----:B------:R-:W1:Y:S01]  /*18c0*/  LDC.64 R12, c[0x0][0x348] ;  /* 0x0000d200ff0c7b82 */ /* 0x000e620000000a00 */
[-C--:B------:R-:W-:Y:S01]  /*18d0*/  LOP3.LUT R0, RZ, R2.reuse, RZ, 0x33, !PT ;  /* 0x00000002ff007212 */ /* 0x080fe200078e33ff */
[----:B------:R-:W-:Y:S02]  /*18e0*/  HFMA2 R9, -RZ, RZ, 0, 0 ;  /* 0x00000000ff097431 */ /* 0x000fe400000001ff */
[----:B------:R-:W-:Y:S01]  /*18f0*/  IMAD.MOV.U32 R11, RZ, RZ, RZ ;  /* 0x000000ffff0b7224 */ /* 0x000fe200078e00ff */
[----:B------:R-:W-:Y:S01]  /*1900*/  MOV R3, R2 ;  /* 0x0000000200037202 */ /* 0x000fe20000000f00 */
[----:B------:R-:W-:-:S04]  /*1910*/  IMAD.IADD R0, R5, 0x1, R0 ;  /* 0x0000000105007824 */ /* 0x000fc800078e0200 */
[----:B------:R-:W-:-:S05]  /*1920*/  IMAD.HI.U32 R0, R0, 0x76b981db, RZ ;  /* 0x76b981db00007827 */ /* 0x000fca00078e00ff */
[----:B------:R-:W-:-:S07]  /*1930*/  SHF.R.U32.HI R0, RZ, 0x6, R0 ;  /* 0x00000006ff007819 */ /* 0x000fce0000011600 */
.L_x_30:
[----:B------:R-:W-:Y:S02]  /*1940*/  SHF.R.U32.HI R4, RZ, 0x4, R3 ;  /* 0x00000004ff047819 */ /* 0x000fe40000011603 */
[----:B------:R-:W-:-:S03]  /*1950*/  MOV R6, 0x19c0 ;  /* 0x000019c000067802 */ /* 0x000fc60000000f00 */
[----:B------:R-:W-:-:S04]  /*1960*/  IMAD.HI.U32 R4, R4, 0xd79435f, RZ ;  /* 0x0d79435f04047827 */ /* 0x000fc800078e00ff */
[C---:B------:R-:W-:Y:S02]  /*1970*/  IMAD R35, R4.reuse, -0x10, R31 ;  /* 0xfffffff004237824 */ /* 0x040fe400078e021f */
[----:B------:R-:W-:-:S03]  /*1980*/  IMAD R3, R4, -0x130, R3 ;  /* 0xfffffed004037824 */ /* 0x000fc600078e0203 */
[----:B------:R-:W-:Y:S02]  /*1990*/  VIMNMX.U32 R35, PT, PT, R35, 0x10, PT ;  /* 0x0000001023237848 */ /* 0x000fe40003fe0000 */
[----:B------:R-:W-:Y:S02]  /*19a0*/  LOP3.LUT R7, R3, 0xffff, RZ, 0xc0, !PT ;  /* 0x0000ffff03077812 */ /* 0x000fe400078ec0ff */
[----:B-1----:R-:W-:Y:S05]  /*19b0*/  CALL.REL.NOINC `($__internal_3_$__cuda_sm20_div_u16) ;  /* 0x0000002800b47944 */ /* 0x002fea0003c00000 */
[----:B------:R-:W-:Y:S01]  /*19c0*/  PRMT R35, R35, 0x9910, RZ ;  /* 0x0000991023237816 */ /* 0x000fe200000000ff */
[----:B------:R-:W1:Y:S01]  /*19d0*/  S2R R5, SR_CgaCtaId ;  /* 0x0000000000057919 */ /* 0x000e620000008800 */
[----:B------:R-:W-:Y:S01]  /*19e0*/  PRMT R6, R36, 0x9910, RZ ;  /* 0x0000991024067816 */ /* 0x000fe200000000ff */
[----:B------:R-:W-:Y:S01]  /*19f0*/  IMAD.MOV.U32 R10, RZ, RZ, 0x100 ;  /* 0x00000100ff0a7424 */ /* 0x000fe200078e00ff */
[----:B------:R-:W-:Y:S02]  /*1a00*/  MOV R8, 0x400 ;  /* 0x0000040000087802 */ /* 0x000fe40000000f00 */
[----:B------:R-:W-:Y:S01]  /*1a10*/  MOV R14, RZ ;  /* 0x000000ff000e7202 */ /* 0x000fe20000000f00 */
[----:B------:R-:W-:-:S04]  /*1a20*/  IMAD R6, R35, R6, RZ ;  /* 0x0000000623067224 */ /* 0x000fc800078e02ff */
[----:B------:R-:W-:-:S05]  /*1a30*/  IMAD.MOV R6, RZ, RZ, -R6 ;  /* 0x000000ffff067224 */ /* 0x000fca00078e0a06 */
[----:B------:R-:W-:-:S05]  /*1a40*/  PRMT R6, R6, 0x7710, RZ ;  /* 0x0000771006067816 */ /* 0x000fca00000000ff */
[----:B------:R-:W-:-:S05]  /*1a50*/  IMAD.IADD R6, R3, 0x1, R6 ;  /* 0x0000000103067824 */ /* 0x000fca00078e0206 */
[----:B------:R-:W-:Y:S02]  /*1a60*/  LOP3.LUT R7, R6, 0xffff, RZ, 0xc0, !PT ;  /* 0x0000ffff06077812 */ /* 0x000fe400078ec0ff */
[----:B------:R-:W-:-:S03]  /*1a70*/  LOP3.LUT R6, R36, 0xffff, RZ, 0xc0, !PT ;  /* 0x0000ffff24067812 */ /* 0x000fc600078ec0ff */
[----:B------:R-:W-:Y:S01]  /*1a80*/  IMAD R7, R4, 0x10, R7 ;  /* 0x0000001004077824 */ /* 0x000fe200078e0207 */
[----:B-1----:R-:W-:Y:S01]  /*1a90*/  LEA R3, R5, R8, 0x18 ;  /* 0x0000000805037211 */ /* 0x002fe200078ec0ff */
[----:B------:R-:W-:-:S03]  /*1aa0*/  IMAD R6, R6, 0xe0, RZ ;  /* 0x000000e006067824 */ /* 0x000fc600078e02ff */
[----:B------:R-:W-:-:S07]  /*1ab0*/  SHF.L.U32 R7, R7, 0x7, RZ ;  /* 0x0000000707077819 */ /* 0x000fce00000006ff */
.L_x_29:
[----:B------:R-:W-:Y:S01]  /*1ac0*/  LOP3.LUT R9, R9, 0x1, RZ, 0x3c, !PT ;  /* 0x0000000109097812 */ /* 0x000fe200078e3cff */
[----:B------:R-:W-:Y:S05]  /*1ad0*/  YIELD ;  /* 0x0000000000007946 */ /* 0x000fea0003800000 */
[----:B------:R-:W-:-:S04]  /*1ae0*/  SHF.L.U32 R4, R9, 0x1f, RZ ;  /* 0x0000001f09047819 */ /* 0x000fc800000006ff */
[----:B-1----:R-:W1:Y:S02]  /*1af0*/  SYNCS.PHASECHK.TRANS64.TRYWAIT P0, [R3+URZ+0x31820], R4 ;  /* 0x03182004030075a7 */ /* 0x002e6400080011ff */
[----:B-12---:R-:W-:Y:S05]  /*1b00*/  @!P0 BRA `(.L_x_25) ;  /* 0x0000002400bc8947 */ /* 0x006fea0003800000 */
.L_x_68:
[----:B------:R-:W2:Y:S01]  /*1b10*/  LDCU.64 UR12, c[0x0][0x348] ;  /* 0x00006900ff0c77ac */ /* 0x000ea20008000a00 */
[C---:B------:R-:W-:Y:S01]  /*1b20*/  IADD3 R18, P1, PT, R12.reuse, 0x40, RZ ;  /* 0x000000400c127810 */ /* 0x040fe20007f3e0ff */
[----:B------:R-:W-:Y:S01]  /*1b30*/  IMAD.MOV.U32 R8, RZ, RZ, 0xb580 ;  /* 0x0000b580ff087424 */ /* 0x000fe200078e00ff */
[----:B------:R-:W-:Y:S01]  /*1b40*/  IADD3 R16, P0, PT, R12, 0xc0, RZ ;  /* 0x000000c00c107810 */ /* 0x000fe20007f1e0ff */
[----:B------:R-:W-:Y:S01]  /*1b50*/  UMOV UR20, 0x0 ;  /* 0x0000000000147882 */ /* 0x000fe20000000000 */
[----:B------:R-:W-:Y:S01]  /*1b60*/  R2UR UR10, R10 ;  /* 0x000000000a0a72ca */ /* 0x000fe200000e0000 */
[--C-:B------:R-:W-:Y:S01]  /*1b70*/  IMAD.X R19, RZ, RZ, R13.reuse, P1 ;  /* 0x000000ffff137224 */ /* 0x100fe200008e060d */
[----:B------:R-:W-:Y:S01]  /*1b80*/  R2UR UR16, R3 ;  /* 0x00000000031072ca */ /* 0x000fe200000e0000 */
[----:B------:R-:W-:Y:S01]  /*1b90*/  IMAD.X R17, RZ, RZ, R13, P0 ;  /* 0x000000ffff117224 */ /* 0x000fe200000e060d */
[----:B------:R-:W-:Y:S01]  /*1ba0*/  R2UR UR11, R7 ;  /* 0x00000000070b72ca */ /* 0x000fe200000e0000 */
[----:B------:R-:W-:Y:S01]  /*1bb0*/  UMOV UR21, 0x10000000 ;  /* 0x1000000000157882 */ /* 0x000fe20000000000 */
[----:B------:R-:W-:Y:S01]  /*1bc0*/  R2UR UR28, R18 ;  /* 0x00000000121c72ca */ /* 0x000fe200000e0000 */
[----:B------:R-:W-:Y:S01]  /*1bd0*/  IMAD.U32 R4, R9, -0x80000000, RZ ;  /* 0x8000000009047824 */ /* 0x000fe200078e00ff */
[----:B------:R-:W-:-:S02]  /*1be0*/  R2UR UR29, R19 ;  /* 0x00000000131d72ca */ /* 0x000fc400000e0000 */
[----:B------:R-:W-:Y:S02]  /*1bf0*/  R2UR UR7, R6 ;  /* 0x00000000060772ca */ /* 0x000fe400000e0000 */
[----:B------:R-:W-:Y:S01]  /*1c00*/  R2UR UR26, R16 ;  /* 0x00000000101a72ca */ /* 0x000fe200000e0000 */
[----:B--2---:R-:W-:Y:S01]  /*1c10*/  UIADD3 UR24, UP1, UPT, UR12, 0x140, URZ ;  /* 0x000001400c187890 */ /* 0x004fe2000ff3e0ff */
[----:B------:R-:W-:Y:S01]  /*1c20*/  R2UR UR27, R17 ;  /* 0x00000000111b72ca */ /* 0x000fe200000e0000 */
[----:B------:R-:W-:Y:S01]  /*1c30*/  UIADD3 UR22, UP0, UPT, UR12, 0x1c0, URZ ;  /* 0x000001c00c167890 */ /* 0x000fe2000ff1e0ff */
[----:B------:R-:W-:Y:S01]  /*1c40*/  R2UR UR15, R14 ;  /* 0x000000000e0f72ca */ /* 0x000fe200000e0000 */
[----:B------:R-:W-:Y:S02]  /*1c50*/  UIADD3 UR10, UPT, UPT, UR10, -0x100, URZ ;  /* 0xffffff000a0a7890 */ /* 0x000fe4000fffe0ff */
[----:B------:R-:W-:Y:S02]  /*1c60*/  UIADD3 UR8, UPT, UPT, UR16, 0x4000, URZ ;  /* 0x0000400010087890 */ /* 0x000fe4000fffe0ff */
[----:B------:R-:W-:-:S02]  /*1c70*/  UIADD3 UR9, UPT, UPT, UR16, 0x31800, URZ ;  /* 0x0003180010097890 */ /* 0x000fc4000fffe0ff */
[----:B------:R-:W-:Y:S02]  /*1c80*/  UIADD3 UR4, UPT, UPT, UR16, 0x14000, URZ ;  /* 0x0001400010047890 */ /* 0x000fe4000fffe0ff */
[----:B------:R-:W-:Y:S02]  /*1c90*/  UIADD3 UR12, UPT, UPT, UR16, 0x30000, URZ ;  /* 0x00030000100c7890 */ /* 0x000fe4000fffe0ff */
[----:B------:R-:W-:Y:S02]  /*1ca0*/  UIADD3.X UR25, UPT, UPT, URZ, UR13, URZ, UP1, !UPT ;  /* 0x0000000dff197290 */ /* 0x000fe40008ffe4ff */
[----:B------:R-:W-:Y:S01]  /*1cb0*/  UIADD3 UR16, UPT, UPT, UR16, 0x30800, URZ ;  /* 0x0003080010107890 */ /* 0x000fe2000fffe0ff */
[----:B------:R2:W-:Y:S01]  /*1cc0*/  UTMALDG.2D [UR8], [UR28], desc[UR20] ;  /* 0x000014081c0075b4 */ /* 0x0005e20008009000 */
[----:B------:R-:W-:Y:S01]  /*1cd0*/  UIADD3.X UR23, UPT, UPT, URZ, UR13, URZ, UP0, !UPT ;  /* 0x0000000dff177290 */ /* 0x000fe200087fe4ff */
[----:B------:R-:W-:Y:S01]  /*1ce0*/  UMOV UR5, UR9 ;  /* 0x0000000900057c82 */ /* 0x000fe20008000000 */
[----:B------:R-:W-:Y:S01]  /*1cf0*/  UMOV UR6, UR10 ;  /* 0x0000000a00067c82 */ /* 0x000fe20008000000 */
[----:B------:R-:W-:Y:S01]  /*1d00*/  UMOV UR14, UR11 ;  /* 0x0000000b000e7c82 */ /* 0x000fe20008000000 */
[----:B------:R-:W-:Y:S01]  /*1d10*/  UMOV UR13, UR9 ;  /* 0x00000009000d7c82 */ /* 0x000fe20008000000 */
[----:B------:R-:W-:Y:S01]  /*1d20*/  UMOV UR18, UR7 ;  /* 0x0000000700127c82 */ /* 0x000fe20008000000 */
[----:B------:R2:W-:Y:S01]  /*1d30*/  UTMALDG.2D [UR4], [UR26], desc[UR20] ;  /* 0x000014041a0075b4 */ /* 0x0005e20008009000 */
[----:B------:R-:W-:Y:S01]  /*1d40*/  UMOV UR19, UR15 ;  /* 0x0000000f00137c82 */ /* 0x000fe20008000000 */
[----:B------:R-:W-:Y:S01]  /*1d50*/  UMOV UR17, UR9 ;  /* 0x0000000900117c82 */ /* 0x000fe20008000000 */
[----:B------:R2:W-:Y:S01]  /*1d60*/  UTMALDG.2D [UR12], [UR24], desc[UR20] ;  /* 0x0000140c180075b4 */ /* 0x0005e20008009000 */
[----:B------:R2:W-:Y:S01]  /*1d70*/  UTMALDG.2D [UR16], [UR22], desc[UR20] ;  /* 0x00001410160075b4 */ /* 0x0005e20008009000 */
[----:B------:R2:W-:Y:S01]  /*1d80*/  SYNCS.ARRIVE.TRANS64 RZ, [R3+URZ+0x31800], R8 ;  /* 0x0318000803ff79a7 */ /* 0x0005e200080000ff */
[----:B------:R-:W3:Y:S02]  /*1d90*/  SYNCS.PHASECHK.TRANS64.TRYWAIT P0, [R3+URZ+0x31828], R4 ;  /* 0x03182804030075a7 */ /* 0x000ee400080011ff */
[----:B--23--:R-:W-:Y:S05]  /*1da0*/  @!P0 BRA `(.L_x_26) ;  /* 0x0000002400308947 */ /* 0x00cfea0003800000 */
.L_x_70:
[----:B------:R-:W-:Y:S01]  /*1db0*/  R2UR UR10, R10 ;  /* 0x000000000a0a72ca */ /* 0x000fe200000e0000 */
[----:B------:R-:W-:Y:S01]  /*1dc0*/  IMAD.MOV.U32 R8, RZ, RZ, 0xb000 ;  /* 0x0000b000ff087424 */ /* 0x000fe200078e00ff */
[----:B------:R-:W-:Y:S01]  /*1dd0*/  R2UR UR4, R3 ;  /* 0x00000000030472ca */ /* 0x000fe200000e0000 */
[----:B------:R-:W-:Y:S01]  /*1de0*/  UMOV UR14, 0x0 ;  /* 0x00000000000e7882 */ /* 0x000fe20000000000 */
[----:B------:R-:W-:Y:S01]  /*1df0*/  R2UR UR16, R18 ;  /* 0x00000000121072ca */ /* 0x000fe200000e0000 */
[----:B------:R-:W-:Y:S01]  /*1e00*/  UMOV UR15, 0x10000000 ;  /* 0x10000000000f7882 */ /* 0x000fe20000000000 */
[----:B------:R-:W-:Y:S02]  /*1e10*/  R2UR UR17, R19 ;  /* 0x00000000131172ca */ /* 0x000fe400000e0000 */
[----:B------:R-:W-:Y:S02]  /*1e20*/  R2UR UR11, R7 ;  /* 0x00000000070b72ca */ /* 0x000fe400000e0000 */
[----:B------:R-:W-:-:S02]  /*1e30*/  R2UR UR12, R16 ;  /* 0x00000000100c72ca */ /* 0x000fc400000e0000 */
[----:B------:R-:W-:Y:S01]  /*1e40*/  R2UR UR13, R17 ;  /* 0x00000000110d72ca */ /* 0x000fe200000e0000 */
[----:B------:R-:W-:Y:S01]  /*1e50*/  UIADD3 UR10, UPT, UPT, UR10, -0x80, URZ ;  /* 0xffffff800a0a7890 */ /* 0x000fe2000fffe0ff */
[----:B------:R-:W-:Y:S01]  /*1e60*/  R2UR UR7, R6 ;  /* 0x00000000060772ca */ /* 0x000fe200000e0000 */
[----:B------:R-:W-:Y:S02]  /*1e70*/  UIADD3 UR8, UPT, UPT, UR4, 0x8000, URZ ;  /* 0x0000800004087890 */ /* 0x000fe4000fffe0ff */
[----:B------:R-:W-:Y:S02]  /*1e80*/  UIADD3 UR9, UPT, UPT, UR4, 0x31808, URZ ;  /* 0x0003180804097890 */ /* 0x000fe4000fffe0ff */
[----:B------:R-:W-:Y:S01]  /*1e90*/  UIADD3 UR4, UPT, UPT, UR4, 0x1b000, URZ ;  /* 0x0001b00004047890 */ /* 0x000fe2000fffe0ff */
[----:B------:R-:W-:-:S04]  /*1ea0*/  UMOV UR6, UR10 ;  /* 0x0000000a00067c82 */ /* 0x000fc80008000000 */
[----:B------:R-:W-:Y:S02]  /*1eb0*/  UMOV UR5, UR9 ;  /* 0x0000000900057c82 */ /* 0x000fe40008000000 */
[----:B------:R2:W-:Y:S02]  /*1ec0*/  UTMALDG.2D [UR8], [UR16], desc[UR14] ;  /* 0x00000e08100075b4 */ /* 0x0005e40008009000 */
[----:B------:R2:W-:Y:S01]  /*1ed0*/  UTMALDG.2D [UR4], [UR12], desc[UR14] ;  /* 0x00000e040c0075b4 */ /* 0x0005e20008009000 */
[----:B------:R2:W-:Y:S01]  /*1ee0*/  SYNCS.ARRIVE.TRANS64 RZ, [R3+URZ+0x31808], R8 ;  /* 0x0318080803ff79a7 */ /* 0x0005e200080000ff */
[----:B------:R-:W3:Y:S02]  /*1ef0*/  SYNCS.PHASECHK.TRANS64.TRYWAIT P0, [R3+URZ+0x31830], R4 ;  /* 0x03183004030075a7 */ /* 0x000ee400080011ff */
[----:B--23--:R-:W-:Y:S05]  /*1f00*/  @!P0 BRA `(.L_x_27) ;  /* 0x0000002000f08947 */ /* 0x00cfea0003800000 */
.L_x_72:
[----:B------:R-:W-:Y:S01]  /*1f10*/  R2UR UR4, R3 ;  /* 0x00000000030472ca */ /* 0x000fe200000e0000 */
[----:B------:R-:W-:Y:S01]  /*1f20*/  UMOV UR14, 0x0 ;  /* 0x00000000000e7882 */ /* 0x000fe20000000000 */
[----:B------:R-:W-:Y:S01]  /*1f30*/  R2UR UR10, R10 ;  /* 0x000000000a0a72ca */ /* 0x000fe200000e0000 */
[----:B------:R-:W-:Y:S01]  /*1f40*/  UMOV UR15, 0x10000000 ;  /* 0x10000000000f7882 */ /* 0x000fe20000000000 */
[----:B------:R-:W-:Y:S01]  /*1f50*/  R2UR UR16, R18 ;  /* 0x00000000121072ca */ /* 0x000fe200000e0000 */
[----:B-1----:R-:W-:Y:S01]  /*1f60*/  VIADD R5, R10, 0x80 ;  /* 0x000000800a057836 */ /* 0x002fe20000000000 */
[----:B------:R-:W-:Y:S02]  /*1f70*/  R2UR UR17, R19 ;  /* 0x00000000131172ca */ /* 0x000fe400000e0000 */
[----:B------:R-:W-:Y:S02]  /*1f80*/  R2UR UR11, R7 ;  /* 0x00000000070b72ca */ /* 0x000fe400000e0000 */
[----:B------:R-:W-:-:S02]  /*1f90*/  R2UR UR12, R16 ;  /* 0x00000000100c72ca */ /* 0x000fc400000e0000 */
[----:B------:R-:W-:Y:S01]  /*1fa0*/  R2UR UR13, R17 ;  /* 0x00000000110d72ca */ /* 0x000fe200000e0000 */
[----:B------:R-:W-:Y:S01]  /*1fb0*/  UIADD3 UR8, UPT, UPT, UR4, 0xc000, URZ ;  /* 0x0000c00004087890 */ /* 0x000fe2000fffe0ff */
[----:B------:R-:W-:Y:S01]  /*1fc0*/  R2UR UR7, R6 ;  /* 0x00000000060772ca */ /* 0x000fe200000e0000 */
[----:B------:R-:W-:Y:S02]  /*1fd0*/  UIADD3 UR9, UPT, UPT, UR4, 0x31810, URZ ;  /* 0x0003181004097890 */ /* 0x000fe4000fffe0ff */
[----:B------:R-:W-:Y:S01]  /*1fe0*/  UIADD3 UR4, UPT, UPT, UR4, 0x22000, URZ ;  /* 0x0002200004047890 */ /* 0x000fe2000fffe0ff */
[----:B------:R-:W-:-:S04]  /*1ff0*/  UMOV UR6, UR10 ;  /* 0x0000000a00067c82 */ /* 0x000fc80008000000 */
[----:B------:R-:W-:Y:S02]  /*2000*/  UMOV UR5, UR9 ;  /* 0x0000000900057c82 */ /* 0x000fe40008000000 */
[----:B------:R1:W-:Y:S03]  /*2010*/  UTMALDG.2D [UR8], [UR16], desc[UR14] ;  /* 0x00000e08100075b4 */ /* 0x0003e60008009000 */
[----:B------:R1:W-:Y:S01]  /*2020*/  UTMALDG.2D [UR4], [UR12], desc[UR14] ;  /* 0x00000e040c0075b4 */ /* 0x0003e20008009000 */
[----:B------:R1:W-:Y:S01]  /*2030*/  SYNCS.ARRIVE.TRANS64 RZ, [R3+URZ+0x31810], R8 ;  /* 0x0318100803ff79a7 */ /* 0x0003e200080000ff */
[----:B------:R-:W2:Y:S02]  /*2040*/  SYNCS.PHASECHK.TRANS64.TRYWAIT P0, [R3+URZ+0x31838], R4 ;  /* 0x03183804030075a7 */ /* 0x000ea400080011ff */
[----:B-12---:R-:W-:Y:S05]  /*2050*/  @!P0 BRA `(.L_x_28) ;  /* 0x0000002000b48947 */ /* 0x006fea0003800000 */
.L_x_74:
[----:B------:R-:W-:Y:S01]  /*2060*/  R2UR UR4, R3 ;  /* 0x00000000030472ca */ /* 0x000fe200000e0000 */
[----:B------:R-:W-:Y:S01]  /*2070*/  VIADD R10, R10, 0x200 ;  /* 0x000002000a0a7836 */ /* 0x000fe20000000000 */
[----:B------:R-:W-:Y:S01]  /*2080*/  R2UR UR10, R5 ;  /* 0x00000000050a72ca */ /* 0x000fe200000e0000 */
[----:B------:R-:W-:Y:S01]  /*2090*/  UMOV UR14, 0x0 ;  /* 0x00000000000e7882 */ /* 0x000fe20000000000 */
[----:B------:R-:W-:Y:S01]  /*20a0*/  R2UR UR16, R18 ;  /* 0x00000000121072ca */ /* 0x000fe200000e0000 */
[----:B------:R-:W-:Y:S01]  /*20b0*/  UMOV UR15, 0x10000000 ;  /* 0x10000000000f7882 */ /* 0x000fe20000000000 */
[----:B------:R-:W-:Y:S01]  /*20c0*/  R2UR UR17, R19 ;  /* 0x00000000131172ca */ /* 0x000fe200000e0000 */
[----:B------:R-:W-:Y:S01]  /*20d0*/  VIADD R14, R14, 0x1 ;  /* 0x000000010e0e7836 */ /* 0x000fe20000000000 */
[----:B------:R-:W-:Y:S02]  /*20e0*/  R2UR UR11, R7 ;  /* 0x00000000070b72ca */ /* 0x000fe400000e0000 */
[----:B------:R-:W-:-:S02]  /*20f0*/  R2UR UR12, R16 ;  /* 0x00000000100c72ca */ /* 0x000fc400000e0000 */
[----:B------:R-:W-:Y:S01]  /*2100*/  R2UR UR13, R17 ;  /* 0x00000000110d72ca */ /* 0x000fe200000e0000 */
[----:B------:R-:W-:Y:S01]  /*2110*/  UIADD3 UR8, UPT, UPT, UR4, 0x10000, URZ ;  /* 0x0001000004087890 */ /* 0x000fe2000fffe0ff */
[----:B------:R-:W-:Y:S01]  /*2120*/  R2UR UR7, R6 ;  /* 0x00000000060772ca */ /* 0x000fe200000e0000 */
[----:B------:R-:W-:Y:S01]  /*2130*/  UIADD3 UR9, UPT, UPT, UR4, 0x31818, URZ ;  /* 0x0003181804097890 */ /* 0x000fe2000fffe0ff */
[----:B------:R-:W-:Y:S01]  /*2140*/  ISETP.NE.AND P0, PT, R10, 0x1d00, PT ;  /* 0x00001d000a00780c */ /* 0x000fe20003f05270 */
[----:B------:R-:W-:Y:S01]  /*2150*/  UIADD3 UR4, UPT, UPT, UR4, 0x29000, URZ ;  /* 0x0002900004047890 */ /* 0x000fe2000fffe0ff */
[----:B------:R-:W-:-:S04]  /*2160*/  UMOV UR6, UR10 ;  /* 0x0000000a00067c82 */ /* 0x000fc80008000000 */
[----:B------:R-:W-:Y:S02]  /*2170*/  UMOV UR5, UR9 ;  /* 0x0000000900057c82 */ /* 0x000fe40008000000 */
[----:B------:R2:W-:Y:S03]  /*2180*/  UTMALDG.2D [UR8], [UR16], desc[UR14] ;  /* 0x00000e08100075b4 */ /* 0x0005e60008009000 */
[----:B------:R2:W-:Y:S01]  /*2190*/  UTMALDG.2D [UR4], [UR12], desc[UR14] ;  /* 0x00000e040c0075b4 */ /* 0x0005e20008009000 */
[----:B------:R2:W-:Y:S01]  /*21a0*/  SYNCS.ARRIVE.TRANS64 RZ, [R3+URZ+0x31818], R8 ;  /* 0x0318180803ff79a7 */ /* 0x0005e200080000ff */
[----:B------:R-:W-:Y:S05]  /*21b0*/  @P0 BRA `(.L_x_29) ;  /* 0xfffffff800400947 */ /* 0x000fea000383ffff */
[----:B------:R-:W-:-:S13]  /*21c0*/  ISETP.NE.AND P0, PT, R11, R0, PT ;  /* 0x000000000b00720c */ /* 0x000fda0003f05270 */
[----:B--2---:R-:W-:Y:S05]  /*21d0*/  @!P0 EXIT ;  /* 0x000000000000894d */ /* 0x004fea0003800000 */
[----:B------:R-:W-:-:S05]  /*21e0*/  IADD3 R11, PT, PT, R11, 0x1, RZ ;  /* 0x000000010b0b7810 */ /* 0x000fca0007ffe0ff */
[----:B-1----:R-:W-:Y:S01]  /*21f0*/  IMAD R3, R11, 0x8a, R2 ;  /* 0x0000008a0b037824 */ /* 0x002fe200078e0202 */
[----:B------:R-:W-:Y:S06]  /*2200*/  BRA `(.L_x_30) ;  /* 0xfffffff400cc7947 */ /* 0x000fec000383ffff */
.L_x_13:
[----:B------:R-:W-:-:S04]  /*2210*/  LOP3.LUT R0, R3, 0xfffffffc, RZ, 0xc0, !PT ;  /* 0xfffffffc03007812 */ /* 0x000fc800078ec0ff */
[----:B------:R-:W-:-:S13]  /*2220*/  ISETP.NE.AND P0, PT, R0, 0x4, PT ;  /* 0x000000040000780c */ /* 0x000fda0003f05270 */
[----:B-1----:R-:W-:Y:S05]  /*2230*/  @P0 EXIT ;  /* 0x000000000000094d */ /* 0x002fea0003800000 */
[----:B------:R-:W1:Y:S01]  /*2240*/  S2R R0, SR_CgaCtaId ;  /* 0x0000000000007919 */ /* 0x000e620000008800 */
[----:B------:R-:W-:-:S04]  /*2250*/  MOV R7, 0x400 ;  /* 0x0000040000077802 */ /* 0x000fc80000000f00 */
[----:B-1----:R-:W-:-:S05]  /*2260*/  LEA R0, R0, R7, 0x18 ;  /* 0x0000000700007211 */ /* 0x002fca00078ec0ff */
[----:B------:R-:W1:Y:S02]  /*2270*/  LDS R2, [R0+0x31880] ;  /* 0x0318800000027984 */ /* 0x000e640000000800 */
[----:B-1----:R-:W-:-:S13]  /*2280*/  ISETP.NE.AND P0, PT, R2, RZ, PT ;  /* 0x000000ff0200720c */ /* 0x002fda0003f05270 */
[----:B------:R-:W-:Y:S05]  /*2290*/  @!P0 BRA `(.L_x_31) ;  /* 0x0000000000048947 */ /* 0x000fea0003800000 */
[----:B------:R-:W-:Y:S05]  /*22a0*/  BPT.TRAP 0x1 ;  /* 0x000000040000795c */ /* 0x000fea0000300000 */
.L_x_31:
[----:B------:R-:W1:Y:S01]  /*22b0*/  S2UR UR4, SR_CTAID.X ;  /* 0x00000000000479c3 */ /* 0x000e620000002500 */
[----:B------:R-:W-:Y:S02]  /*22c0*/  IADD3 R3, PT, PT, R3, -0x4, RZ ;  /* 0xfffffffc03037810 */ /* 0x000fe40007ffe0ff */
[----:B-1----:R-:W-:-:S13]  /*22d0*/  ISETP.LE.U32.AND P0, PT, R5, UR4, PT ;  /* 0x0000000405007c0c */ /* 0x002fda000bf03070 */
[----:B------:R-:W-:Y:S05]  /*22e0*/  @P0 BRA `(.L_x_32) ;  /* 0x0000001800d00947 */ /* 0x000fea0003800000 */
[----:B------:R-:W-:Y:S01]  /*22f0*/  IMAD.U32 R29, RZ, RZ, UR4 ;  /* 0x00000004ff1d7e24 */ /* 0x000fe2000f8e00ff */
[----:B------:R-:W-:Y:S01]  /*2300*/  MOV R20, 0xffffffff ;  /* 0xffffffff00147802 */ /* 0x000fe20000000f00 */
[----:B------:R-:W-:Y:S02]  /*2310*/  IMAD.SHL.U32 R2, R21, 0x4, RZ ;  /* 0x0000000415027824 */ /* 0x000fe400078e00ff */
[----:B------:R-:W-:Y:S01]  /*2320*/  IMAD.SHL.U32 R30, R3, 0x800, RZ ;  /* 0x00000800031e7824 */ /* 0x000fe200078e00ff */
[----:B------:R-:W-:Y:S01]  /*2330*/  LOP3.LUT R22, RZ, R29, RZ, 0x33, !PT ;  /* 0x0000001dff167212 */ /* 0x000fe200078e33ff */
[C---:B------:R-:W-:Y:S01]  /*2340*/  VIADD R26, R2.reuse, 0x1 ;  /* 0x00000001021a7836 */ /* 0x040fe20000000000 */
[----:B------:R-:W-:Y:S01]  /*2350*/  SHF.R.U32.HI R28, RZ, 0x3, R2 ;  /* 0x00000003ff1c7819 */ /* 0x000fe20000011602 */
[C---:B------:R-:W-:Y:S01]  /*2360*/  VIADD R4, R2.reuse, 0x2 ;  /* 0x0000000202047836 */ /* 0x040fe20000000000 */
[----:B------:R-:W-:Y:S01]  /*2370*/  IADD3 R24, PT, PT, R2, 0x3, RZ ;  /* 0x0000000302187810 */ /* 0x000fe20007ffe0ff */
[----:B------:R-:W-:Y:S01]  /*2380*/  IMAD.IADD R22, R5, 0x1, R22 ;  /* 0x0000000105167824 */ /* 0x000fe200078e0216 */
[----:B------:R-:W-:Y:S01]  /*2390*/  LOP3.LUT R5, R28, 0x3, RZ, 0xc0, !PT ;  /* 0x000000031c057812 */ /* 0x000fe200078ec0ff */
[----:B------:R-:W-:Y:S01]  /*23a0*/  IMAD.MOV.U32 R21, RZ, RZ, RZ ;  /* 0x000000ffff157224 */ /* 0x000fe200078e00ff */
[----:B------:R-:W-:Y:S01]  /*23b0*/  PRMT R23, R29, 0x7610, R23 ;  /* 0x000076101d177816 */ /* 0x000fe20000000017 */
[----:B------:R-:W-:Y:S01]  /*23c0*/  IMAD.HI.U32 R22, R22, 0x76b981db, RZ ;  /* 0x76b981db16167827 */ /* 0x000fe200078e00ff */
[----:B------:R-:W-:-:S02]  /*23d0*/  LOP3.LUT R26, R5, 0x5, R26, 0x78, !PT ;  /* 0x00000005051a7812 */ /* 0x000fc400078e781a */
[C---:B------:R-:W-:Y:S02]  /*23e0*/  LOP3.LUT R25, R5.reuse, 0x6, R4, 0x78, !PT ;  /* 0x0000000605197812 */ /* 0x040fe400078e7804 */
[----:B------:R-:W-:Y:S02]  /*23f0*/  SHF.R.U32.HI R22, RZ, 0x6, R22 ;  /* 0x00000006ff167819 */ /* 0x000fe40000011616 */
[C---:B------:R-:W-:Y:S02]  /*2400*/  LOP3.LUT R27, R5.reuse, 0x4, R2, 0xf8, !PT ;  /* 0x00000004051b7812 */ /* 0x040fe400078ef802 */
[----:B------:R-:W-:Y:S01]  /*2410*/  LOP3.LUT R24, R5, 0x7, R24, 0x78, !PT ;  /* 0x0000000705187812 */ /* 0x000fe200078e7818 */
[----:B------:R-:W-:-:S07]  /*2420*/  IMAD.MOV R22, RZ, RZ, -R22 ;  /* 0x000000ffff167224 */ /* 0x000fce00078e0a16 */
.L_x_55:
[----:B------:R-:W-:Y:S01]  /*2430*/  VIADD R20, R20, 0x1 ;  /* 0x0000000114147836 */ /* 0x000fe20000000000 */
[----:B------:R-:W-:Y:S05]  /*2440*/  YIELD ;  /* 0x0000000000007946 */ /* 0x000fea0003800000 */
[----:B--2---:R-:W-:Y:S01]  /*2450*/  IMAD.SHL.U32 R7, R20, 0x8, RZ ;  /* 0x0000000814077824 */ /* 0x004fe200078e00ff */
[----:B------:R-:W-:Y:S01]  /*2460*/  SHF.R.U32.HI R5, RZ, 0x1, R20 ;  /* 0x00000001ff057819 */ /* 0x000fe20000011614 */
[----:B------:R-:W-:Y:S01]  /*2470*/  VIADD R22, R22, 0x1 ;  /* 0x0000000116167836 */ /* 0x000fe20000000000 */
[----:B------:R-:W-:Y:S02]  /*2480*/  SHF.R.U32.HI R40, RZ, 0x4, R29 ;  /* 0x00000004ff287819 */ /* 0x000fe4000001161d */
[----:B------:R-:W-:-:S02]  /*2490*/  LOP3.LUT R7, R7, 0x8, RZ, 0xc0, !PT ;  /* 0x0000000807077812 */ /* 0x000fc400078ec0ff */
[----:B------:R-:W-:Y:S01]  /*24a0*/  LOP3.LUT R5, R5, 0x1, RZ, 0xc0, !PT ;  /* 0x0000000105057812 */ /* 0x000fe200078ec0ff */
[----:B------:R-:W-:Y:S01]  /*24b0*/  IMAD.HI.U32 R40, R40, 0xd79435f, RZ ;  /* 0x0d79435f28287827 */ /* 0x000fe200078e00ff */
[----:B------:R-:W-:Y:S02]  /*24c0*/  ISETP.NE.AND P1, PT, R3, RZ, PT ;  /* 0x000000ff0300720c */ /* 0x000fe40003f25270 */
[----:B------:R-:W-:Y:S01]  /*24d0*/  SHF.L.U32 R5, R5, 0x1f, RZ ;  /* 0x0000001f05057819 */ /* 0x000fe200000006ff */
[----:B------:R-:W-:Y:S01]  /*24e0*/  IMAD.IADD R2, R0, 0x1, R7 ;  /* 0x0000000100027824 */ /* 0x000fe200078e0207 */
[C---:B------:R-:W-:Y:S01]  /*24f0*/  PRMT R4, R40.reuse, 0x9910, RZ ;  /* 0x0000991028047816 */ /* 0x040fe200000000ff */
[----:B------:R-:W-:Y:S01]  /*2500*/  IMAD R35, R40, -0x10, R31 ;  /* 0xfffffff028237824 */ /* 0x000fe200078e021f */
[----:B------:R-:W-:Y:S01]  /*2510*/  ISETP.NE.AND P0, PT, R22, 0x1, PT ;  /* 0x000000011600780c */ /* 0x000fe20003f05270 */
[----:B------:R-:W1:Y:S02]  /*2520*/  SYNCS.PHASECHK.TRANS64.TRYWAIT P2, [R2+URZ+0x31860], R5 ;  /* 0x03186005020075a7 */ /* 0x000e6400080411ff */
[----:B------:R-:W-:-:S05]  /*2530*/  IMAD R4, R4, 0x130, RZ ;  /* 0x0000013004047824 */ /* 0x000fca00078e02ff */
[----:B------:R-:W-:-:S04]  /*2540*/  IADD3 R38, PT, PT, RZ, -R4, RZ ;  /* 0x80000004ff267210 */ /* 0x000fc80007ffe0ff */
[----:B------:R-:W-:Y:S01]  /*2550*/  PRMT R38, R38, 0x7710, RZ ;  /* 0x0000771026267816 */ /* 0x000fe200000000ff */
[----:B-1----:R-:W-:Y:S06]  /*2560*/  @!P2 BRA `(.L_x_33) ;  /* 0x0000001c008ca947 */ /* 0x002fec0003800000 */
.L_x_76:
[----:B------:R-:W-:Y:S01]  /*2570*/  NOP ;  /* 0x0000000000007918 */ /* 0x000fe20000000000 */
[----:B------:R-:W-:Y:S01]  /*2580*/  LOP3.LUT R4, R20, 0x1, RZ, 0xc0, !PT ;  /* 0x0000000114047812 */ /* 0x000fe200078ec0ff */
[----:B------:R-:W-:Y:S01]  /*2590*/  IMAD.IADD R38, R38, 0x1, R23 ;  /* 0x0000000126267824 */ /* 0x000fe200078e0217 */
[----:B------:R-:W-:Y:S01]  /*25a0*/  VIMNMX.U32 R35, PT, PT, R35, 0x10, PT ;  /* 0x0000001023237848 */ /* 0x000fe20003fe0000 */
[----:B------:R-:W-:Y:S06]  /*25b0*/  @P1 BRA `(.L_x_34) ;  /* 0x0000000000041947 */ /* 0x000fec0003800000 */
[----:B------:R-:W-:-:S04]  /*25c0*/  DEPBAR.LE SB0, 0x1 ;  /* 0x000080400000791a */ /* 0x000fc80000000000 */
.L_x_34:
[----:B------:R-:W-:Y:S02]  /*25d0*/  LOP3.LUT R7, R38, 0xffff, RZ, 0xc0, !PT ;  /* 0x0000ffff26077812 */ /* 0x000fe400078ec0ff */
[----:B------:R-:W-:Y:S02]  /*25e0*/  MOV R6, 0x2600 ;  /* 0x0000260000067802 */ /* 0x000fe40000000f00 */
[----:B-1----:R-:W-:Y:S05]  /*25f0*/  CALL.REL.NOINC `($__internal_3_$__cuda_sm20_div_u16) ;  /* 0x0000001c00a47944 */ /* 0x002fea0003c00000 */
[----:B------:R-:W-:Y:S05]  /*2600*/  WARPSYNC.ALL ;  /* 0x0000000000007948 */ /* 0x000fea0003800000 */
[----:B------:R-:W-:Y:S01]  /*2610*/  NOP ;  /* 0x0000000000007918 */ /* 0x000fe20000000000 */
[----:B------:R-:W-:Y:S02]  /*2620*/  ISETP.NE.AND P1, PT, R3, RZ, PT ;  /* 0x000000ff0300720c */ /* 0x000fe40003f25270 */
[----:B------:R-:W-:Y:S01]  /*2630*/  R2UR UR7, R4 ;  /* 0x00000000040772ca */ /* 0x000fe200000e0000 */
[----:B------:R-:W-:Y:S01]  /*2640*/  BAR.SYNC.DEFER_BLOCKING 0x8, 0x80 ;  /* 0x0202000000007b1d */ /* 0x000fe20000010000 */
[----:B------:R-:W-:Y:S01]  /*2650*/  IMAD R37, R21, 0x2000, R30 ;  /* 0x0000200015257824 */ /* 0x000fe200078e021e */
[----:B------:R-:W-:-:S03]  /*2660*/  PRMT R39, R36, 0x9910, RZ ;  /* 0x0000991024277816 */ /* 0x000fc600000000ff */
[----:B------:R-:W-:-:S04]  /*2670*/  IMAD R37, R28, 0x80, R37 ;  /* 0x000000801c257824 */ /* 0x000fc800078e0225 */
[--C-:B------:R-:W-:Y:S02]  /*2680*/  IMAD R33, R27, 0x10, R37.reuse ;  /* 0x000000101b217824 */ /* 0x100fe400078e0225 */
[----:B------:R-:W-:Y:S01]  /*2690*/  IMAD R41, R26, 0x10, R37 ;  /* 0x000000101a297824 */ /* 0x000fe200078e0225 */
[----:B------:R-:W-:-:S03]  /*26a0*/  UIMAD UR7, UR7, 0xe0, URZ ;  /* 0x000000e0070778a4 */ /* 0x000fc6000f8e02ff */
[----:B------:R-:W-:-:S06]  /*26b0*/  IMAD.IADD R41, R0, 0x1, R41 ;  /* 0x0000000100297824 */ /* 0x000fcc00078e0229 */
[----:B------:R-:W1:Y:S01]  /*26c0*/  LDTM.x8 R12, tmem[UR7] ;  /* 0x00000007000c79ee */ /* 0x000e6200081c0000 */
[----:B------:R-:W-:Y:S01]  /*26d0*/  NOP ;  /* 0x0000000000007918 */ /* 0x000fe20000000000 */
[----:B-1----:R-:W1:Y:S01]  /*26e0*/  LDTM.x8 R4, tmem[UR7+0x8] ;  /* 0x00000807000479ee */ /* 0x002e6200081c0000 */
[----:B------:R-:W-:Y:S02]  /*26f0*/  F2FP.BF16.F32.PACK_AB R12, R13, R12 ;  /* 0x0000000c0d0c723e */ /* 0x000fe400000010ff */
[----:B------:R-:W-:Y:S02]  /*2700*/  F2FP.BF16.F32.PACK_AB R13, R15, R14 ;  /* 0x0000000e0f0d723e */ /* 0x000fe400000010ff */
[----:B------:R-:W-:Y:S01]  /*2710*/  F2FP.BF16.F32.PACK_AB R14, R17, R16 ;  /* 0x00000010110e723e */ /* 0x000fe200000010ff */
[----:B------:R-:W-:Y:S01]  /*2720*/  IMAD.IADD R16, R0, 0x1, R33 ;  /* 0x0000000100107824 */ /* 0x000fe200078e0221 */
[----:B------:R-:W-:Y:S02]  /*2730*/  F2FP.BF16.F32.PACK_AB R15, R19, R18 ;  /* 0x00000012130f723e */ /* 0x000fe400000010ff */
[----:B-1----:R-:W-:-:S02]  /*2740*/  F2FP.BF16.F32.PACK_AB R32, R5, R4 ;  /* 0x000000040520723e */ /* 0x002fc400000010ff */
[----:B------:R-:W-:Y:S01]  /*2750*/  PRMT R4, R35, 0x9910, RZ ;  /* 0x0000991023047816 */ /* 0x000fe200000000ff */
[----:B------:R1:W-:Y:S01]  /*2760*/  STS.128 [R16], R12 ;  /* 0x0000000c10007388 */ /* 0x0003e20000000c00 */
[----:B------:R-:W-:Y:S01]  /*2770*/  NOP ;  /* 0x0000000000007918 */ /* 0x000fe20000000000 */
[----:B------:R-:W-:Y:S02]  /*2780*/  F2FP.BF16.F32.PACK_AB R33, R7, R6 ;  /* 0x000000060721723e */ /* 0x000fe400000010ff */
[----:B------:R-:W-:Y:S01]  /*2790*/  F2FP.BF16.F32.PACK_AB R34, R9, R8 ;  /* 0x000000080922723e */ /* 0x000fe200000010ff */
[----:B------:R-:W-:Y:S01]  /*27a0*/  IMAD R39, R39, R4, RZ ;  /* 0x0000000427277224 */ /* 0x000fe200078e02ff */
[----:B------:R-:W-:-:S03]  /*27b0*/  F2FP.BF16.F32.PACK_AB R35, R11, R10 ;  /* 0x0000000a0b23723e */ /* 0x000fc600000010ff */
[----:B------:R-:W-:Y:S02]  /*27c0*/  IMAD.MOV R39, RZ, RZ, -R39 ;  /* 0x000000ffff277224 */ /* 0x000fe400078e0a27 */
[----:B------:R2:W-:Y:S03]  /*27d0*/  STS.128 [R41], R32 ;  /* 0x0000002029007388 */ /* 0x0005e60000000c00 */
[----:B------:R-:W-:-:S05]  /*27e0*/  PRMT R39, R39, 0x7710, RZ ;  /* 0x0000771027277816 */ /* 0x000fca00000000ff */
[----:B------:R-:W-:-:S05]  /*27f0*/  IMAD.IADD R39, R38, 0x1, R39 ;  /* 0x0000000126277824 */ /* 0x000fca00078e0227 */
[----:B------:R-:W-:-:S05]  /*2800*/  LOP3.LUT R39, R39, 0xffff, RZ, 0xc0, !PT ;  /* 0x0000ffff27277812 */ /* 0x000fca00078ec0ff */
[----:B------:R-:W-:Y:S01]  /*2810*/  IMAD R40, R40, 0x10, R39 ;  /* 0x0000001028287824 */ /* 0x000fe200078e0227 */
[----:B-1----:R-:W1:Y:S01]  /*2820*/  LDTM.x8 R12, tmem[UR7+0x10] ;  /* 0x00001007000c79ee */ /* 0x002e6200081c0000 */
[----:B------:R-:W-:Y:S01]  /*2830*/  NOP ;  /* 0x0000000000007918 */ /* 0x000fe20000000000 */
[----:B-1----:R-:W1:Y:S01]  /*2840*/  LDTM.x8 R4, tmem[UR7+0x18] ;  /* 0x00001807000479ee */ /* 0x002e6200081c0000 */
[----:B--2---:R-:W-:Y:S01]  /*2850*/  LOP3.LUT R32, R36, 0xffff, RZ, 0xc0, !PT ;  /* 0x0000ffff24207812 */ /* 0x004fe200078ec0ff */
[----:B------:R-:W-:-:S04]  /*2860*/  IMAD.SHL.U32 R33, R40, 0x80, RZ ;  /* 0x0000008028217824 */ /* 0x000fc800078e00ff */
[----:B------:R-:W-:Y:S01]  /*2870*/  IMAD R32, R32, 0xe0, RZ ;  /* 0x000000e020207824 */ /* 0x000fe200078e02ff */
[----:B------:R-:W-:Y:S02]  /*2880*/  F2FP.BF16.F32.PACK_AB R12, R13, R12 ;  /* 0x0000000c0d0c723e */ /* 0x000fe400000010ff */
[----:B------:R-:W-:Y:S02]  /*2890*/  F2FP.BF16.F32.PACK_AB R13, R15, R14 ;  /* 0x0000000e0f0d723e */ /* 0x000fe400000010ff */
[----:B------:R-:W-:Y:S01]  /*28a0*/  F2FP.BF16.F32.PACK_AB R14, R17, R16 ;  /* 0x00000010110e723e */ /* 0x000fe200000010ff */
[--C-:B------:R-:W-:Y:S01]  /*28b0*/  IMAD R17, R25, 0x10, R37.reuse ;  /* 0x0000001019117824 */ /* 0x100fe200078e0225 */
[----:B------:R-:W-:Y:S01]  /*28c0*/  F2FP.BF16.F32.PACK_AB R15, R19, R18 ;  /* 0x00000012130f723e */ /* 0x000fe200000010ff */
[----:B------:R-:W-:Y:S01]  /*28d0*/  IMAD R37, R24, 0x10, R37 ;  /* 0x0000001018257824 */ /* 0x000fe200078e0225 */
[----:B-1----:R-:W-:Y:S01]  /*28e0*/  F2FP.BF16.F32.PACK_AB R4, R5, R4 ;  /* 0x000000040504723e */ /* 0x002fe200000010ff */
[C---:B------:R-:W-:Y:S01]  /*28f0*/  IMAD.IADD R17, R0.reuse, 0x1, R17 ;  /* 0x0000000100117824 */ /* 0x040fe200078e0211 */
[----:B------:R-:W-:Y:S01]  /*2900*/  F2FP.BF16.F32.PACK_AB R5, R7, R6 ;  /* 0x000000060705723e */ /* 0x000fe200000010ff */
[----:B------:R-:W-:Y:S01]  /*2910*/  IMAD.IADD R37, R0, 0x1, R37 ;  /* 0x0000000100257824 */ /* 0x000fe200078e0225 */
[----:B------:R-:W-:-:S02]  /*2920*/  F2FP.BF16.F32.PACK_AB R6, R9, R8 ;  /* 0x000000080906723e */ /* 0x000fc400000010ff */
[----:B------:R-:W-:Y:S01]  /*2930*/  F2FP.BF16.F32.PACK_AB R7, R11, R10 ;  /* 0x0000000a0b07723e */ /* 0x000fe200000010ff */
[----:B------:R1:W-:Y:S01]  /*2940*/  STS.128 [R17], R12 ;  /* 0x0000000c11007388 */ /* 0x0003e20000000c00 */
[----:B------:R-:W-:-:S03]  /*2950*/  NOP ;  /* 0x0000000000007918 */ /* 0x000fc60000000000 */
[----:B------:R1:W-:Y:S01]  /*2960*/  STS.128 [R37], R4 ;  /* 0x0000000425007388 */ /* 0x0003e20000000c00 */
[----:B------:R2:W-:Y:S06]  /*2970*/  MEMBAR.ALL.CTA ;  /* 0x0000000000007992 */ /* 0x0005ec0000008000 */
[----:B--2---:R-:W2:Y:S02]  /*2980*/  FENCE.VIEW.ASYNC.S ;  /* 0x00000000000073c6 */ /* 0x004ea40000000000 */
[----:B--2---:R-:W-:Y:S06]  /*2990*/  BAR.SYNC.DEFER_BLOCKING 0x8, 0x80 ;  /* 0x0202000000007b1d */ /* 0x004fec0000010000 */
[----:B------:R-:W-:Y:S05]  /*29a0*/  @P1 BRA `(.L_x_35) ;  /* 0x0000000000381947 */ /* 0x000fea0003800000 */
[----:B------:R-:W-:Y:S01]  /*29b0*/  ELECT P2, URZ, PT ;  /* 0x0000000000ff782f */ /* 0x000fe20003840000 */
[----:B------:R-:W-:-:S12]  /*29c0*/  BSSY.RECONVERGENT B0, `(.L_x_35) ;  /* 0x000000c000007945 */ /* 0x000fd80003800200 */
[----:B------:R-:W-:Y:S05]  /*29d0*/  @!P2 BRA `(.L_x_36) ;  /* 0x000000000028a947 */ /* 0x000fea0003800000 */
[----:B------:R-:W2:Y:S01]  /*29e0*/  LDCU.64 UR8, c[0x0][0x348] ;  /* 0x00006900ff0877ac */ /* 0x000ea20008000a00 */
[----:B------:R-:W-:Y:S02]  /*29f0*/  R2UR UR10, R21 ;  /* 0x00000000150a72ca */ /* 0x000fe400000e0000 */
[----:B------:R-:W-:Y:S02]  /*2a00*/  R2UR UR4, R0 ;  /* 0x00000000000472ca */ /* 0x000fe400000e0000 */
[----:B------:R-:W-:Y:S02]  /*2a10*/  R2UR UR5, R32 ;  /* 0x00000000200572ca */ /* 0x000fe400000e0000 */
[----:B------:R-:W-:-:S09]  /*2a20*/  R2UR UR6, R33 ;  /* 0x00000000210672ca */ /* 0x000fd200000e0000 */
[----:B------:R-:W-:Y:S02]  /*2a30*/  ULEA UR4, UR10, UR4, 0xd ;  /* 0x000000040a047291 */ /* 0x000fe4000f8e68ff */
[----:B--2---:R-:W-:-:S04]  /*2a40*/  UIADD3 UR8, UP0, UPT, UR8, 0x240, URZ ;  /* 0x0000024008087890 */ /* 0x004fc8000ff1e0ff */
[----:B------:R-:W-:-:S09]  /*2a50*/  UIADD3.X UR9, UPT, UPT, URZ, UR9, URZ, UP0, !UPT ;  /* 0x00000009ff097290 */ /* 0x000fd200087fe4ff */
[----:B------:R2:W-:Y:S02]  /*2a60*/  UTMASTG.2D [UR4], [UR8] ;  /* 0x00000004080073b5 */ /* 0x0005e40008008000 */
[----:B--2---:R0:W-:Y:S02]  /*2a70*/  UTMACMDFLUSH ;  /* 0x00000000000079b7 */ /* 0x0041e40000000000 */
.L_x_36:
[----:B------:R-:W-:Y:S05]  /*2a80*/  BSYNC.RECONVERGENT B0 ;  /* 0x0000000000007941 */ /* 0x000fea0003800200 */
.L_x_35:
[----:B------:R-:W-:Y:S05]  /*2a90*/  @P1 BRA `(.L_x_37) ;  /* 0x0000000000041947 */ /* 0x000fea0003800000 */
[----:B------:R-:W-:-:S04]  /*2aa0*/  DEPBAR.LE SB0, 0x1 ;  /* 0x000080400000791a */ /* 0x000fc80000000000 */
.L_x_37:
[----:B------:R-:W-:Y:S01]  /*2ab0*/  BAR.SYNC.DEFER_BLOCKING 0x8, 0x80 ;  /* 0x0202000000007b1d */ /* 0x000fe20000010000 */
[----:B------:R-:W-:-:S04]  /*2ac0*/  LOP3.LUT R53, R21, 0x1, RZ, 0xc0, !PT ;  /* 0x0000000115357812 */ /* 0x000fc800078ec0ff */
[----:B------:R-:W-:Y:S01]  /*2ad0*/  LOP3.LUT R21, R53, 0x1, RZ, 0x3c, !PT ;  /* 0x0000000135157812 */ /* 0x000fe200078e3cff */
[----:B-1----:R-:W1:Y:S04]  /*2ae0*/  LDTM.x8 R12, tmem[UR7+0x20] ;  /* 0x00002007000c79ee */ /* 0x002e6800081c0000 */
[C---:B------:R-:W-:Y:S02]  /*2af0*/  IMAD R35, R21.reuse, 0x2000, R30 ;  /* 0x0000200015237824 */ /* 0x040fe400078e021e */
[----:B------:R-:W-:Y:S02]  /*2b00*/  IMAD R50, R21, 0x2000, R0 ;  /* 0x0000200015327824 */ /* 0x000fe400078e0200 */
[----:B------:R-:W-:-:S04]  /*2b10*/  IMAD R34, R28, 0x80, R35 ;  /* 0x000000801c227824 */ /* 0x000fc800078e0223 */
[--C-:B------:R-:W-:Y:S02]  /*2b20*/  IMAD R37, R27, 0x10, R34.reuse ;  /* 0x000000101b257824 */ /* 0x100fe400078e0222 */
[--C-:B------:R-:W-:Y:S02]  /*2b30*/  IMAD R35, R26, 0x10, R34.reuse ;  /* 0x000000101a237824 */ /* 0x100fe400078e0222 */
[C---:B------:R-:W-:Y:S01]  /*2b40*/  IMAD.IADD R37, R0.reuse, 0x1, R37 ;  /* 0x0000000100257824 */ /* 0x040fe200078e0225 */
[----:B------:R-:W-:Y:S01]  /*2b50*/  NOP ;  /* 0x0000000000007918 */ /* 0x000fe20000000000 */
[----:B-1----:R-:W1:Y:S01]  /*2b60*/  LDTM.x8 R4, tmem[UR7+0x28] ;  /* 0x00002807000479ee */ /* 0x002e6200081c0000 */
[----:B------:R-:W-:Y:S02]  /*2b70*/  IMAD.IADD R35, R0, 0x1, R35 ;  /* 0x0000000100237824 */ /* 0x000fe400078e0223 */
[--C-:B------:R-:W-:Y:S02]  /*2b80*/  IMAD R39, R25, 0x10, R34.reuse ;  /* 0x0000001019277824 */ /* 0x100fe400078e0222 */
[----:B------:R-:W-:Y:S01]  /*2b90*/  IMAD R51, R24, 0x10, R34 ;  /* 0x0000001018337824 */ /* 0x000fe200078e0222 */
[----:B------:R-:W-:Y:S01]  /*2ba0*/  F2FP.BF16.F32.PACK_AB R44, R13, R12 ;  /* 0x0000000c0d2c723e */ /* 0x000fe200000010ff */
[C---:B------:R-:W-:Y:S01]  /*2bb0*/  IMAD.IADD R39, R0.reuse, 0x1, R39 ;  /* 0x0000000100277824 */ /* 0x040fe200078e0227 */
[----:B------:R-:W-:Y:S01]  /*2bc0*/  F2FP.BF16.F32.PACK_AB R45, R15, R14 ;  /* 0x0000000e0f2d723e */ /* 0x000fe200000010ff */
[----:B------:R-:W-:Y:S01]  /*2bd0*/  IMAD.IADD R51, R0, 0x1, R51 ;  /* 0x0000000100337824 */ /* 0x000fe200078e0233 */
[----:B------:R-:W-:-:S02]  /*2be0*/  F2FP.BF16.F32.PACK_AB R46, R17, R16 ;  /* 0x00000010112e723e */ /* 0x000fc400000010ff */
[----:B------:R-:W-:-:S05]  /*2bf0*/  F2FP.BF16.F32.PACK_AB R47, R19, R18 ;  /* 0x00000012132f723e */ /* 0x000fca00000010ff */
[----:B------:R2:W-:Y:S01]  /*2c00*/  STS.128 [R37], R44 ;  /* 0x0000002c25007388 */ /* 0x0005e20000000c00 */
[----:B------:R-:W-:Y:S01]  /*2c10*/  NOP ;  /* 0x0000000000007918 */ /* 0x000fe20000000000 */
[----:B-1----:R-:W1:Y:S01]  /*2c20*/  LDTM.x8 R12, tmem[UR7+0x30] ;  /* 0x00003007000c79ee */ /* 0x002e6200081c0000 */
[----:B------:R-:W-:Y:S02]  /*2c30*/  F2FP.BF16.F32.PACK_AB R40, R5, R4 ;  /* 0x000000040528723e */ /* 0x000fe400000010ff */
[----:B------:R-:W-:Y:S02]  /*2c40*/  F2FP.BF16.F32.PACK_AB R41, R7, R6 ;  /* 0x000000060729723e */ /* 0x000fe400000010ff */
[----:B------:R-:W-:Y:S02]  /*2c50*/  F2FP.BF16.F32.PACK_AB R42, R9, R8 ;  /* 0x00000008092a723e */ /* 0x000fe400000010ff */
        /* <DEDUP_REMOVED lines=10> */
[----:B-1----:R-:W-:Y:S02]  /*2d00*/  F2FP.BF16.F32.PACK_AB R4, R5, R4 ;  /* 0x000000040504723e */ /* 0x002fe400000010ff */
[----:B------:R-:W-:Y:S02]  /*2d10*/  F2FP.BF16.F32.PACK_AB R5, R7, R6 ;  /* 0x000000060705723e */ /* 0x000fe400000010ff */
[----:B------:R-:W-:Y:S02]  /*2d20*/  F2FP.BF16.F32.PACK_AB R6, R9, R8 ;  /* 0x000000080906723e */ /* 0x000fe400000010ff */
[----:B------:R-:W-:-:S05]  /*2d30*/  F2FP.BF16.F32.PACK_AB R7, R11, R10 ;  /* 0x0000000a0b07723e */ /* 0x000fca00000010ff */
[----:B------:R2:W-:Y:S01]  /*2d40*/  STS.128 [R51], R4 ;  /* 0x0000000433007388 */ /* 0x0005e20000000c00 */
[----:B------:R1:W-:Y:S06]  /*2d50*/  MEMBAR.ALL.CTA ;  /* 0x0000000000007992 */ /* 0x0003ec0000008000 */
[----:B-1----:R-:W1:Y:S02]  /*2d60*/  FENCE.VIEW.ASYNC.S ;  /* 0x00000000000073c6 */ /* 0x002e640000000000 */
[----:B-1----:R-:W-:Y:S06]  /*2d70*/  BAR.SYNC.DEFER_BLOCKING 0x8, 0x80 ;  /* 0x0202000000007b1d */ /* 0x002fec0000010000 */
[----:B------:R-:W-:Y:S05]  /*2d80*/  @P1 BRA `(.L_x_38) ;  /* 0x0000000000381947 */ /* 0x000fea0003800000 */
[----:B------:R-:W-:Y:S01]  /*2d90*/  ELECT P2, URZ, PT ;  /* 0x0000000000ff782f */ /* 0x000fe20003840000 */
[----:B------:R-:W-:-:S12]  /*2da0*/  BSSY.RECONVERGENT B0, `(.L_x_39) ;  /* 0x000000b000007945 */ /* 0x000fd80003800200 */
[----:B------:R-:W-:Y:S05]  /*2db0*/  @!P2 BRA `(.L_x_40) ;  /* 0x000000000024a947 */ /* 0x000fea0003800000 */
[----:B------:R-:W1:Y:S01]  /*2dc0*/  LDCU.64 UR8, c[0x0][0x348] ;  /* 0x00006900ff0877ac */ /* 0x000e620008000a00 */
[----:B------:R-:W-:Y:S02]  /*2dd0*/  R2UR UR5, R32 ;  /* 0x00000000200572ca */ /* 0x000fe400000e0000 */
[----:B------:R-:W-:Y:S02]  /*2de0*/  R2UR UR4, R50 ;  /* 0x00000000320472ca */ /* 0x000fe400000e0000 */
[----:B------:R-:W-:-:S09]  /*2df0*/  R2UR UR6, R33 ;  /* 0x00000000210672ca */ /* 0x000fd200000e0000 */
[----:B------:R-:W-:Y:S02]  /*2e00*/  UIADD3 UR5, UPT, UPT, UR5, 0x20, URZ ;  /* 0x0000002005057890 */ /* 0x000fe4000fffe0ff */
[----:B-1----:R-:W-:-:S04]  /*2e10*/  UIADD3 UR8, UP0, UPT, UR8, 0x240, URZ ;  /* 0x0000024008087890 */ /* 0x002fc8000ff1e0ff */
[----:B------:R-:W-:-:S09]  /*2e20*/  UIADD3.X UR9, UPT, UPT, URZ, UR9, URZ, UP0, !UPT ;  /* 0x00000009ff097290 */ /* 0x000fd200087fe4ff */
[----:B------:R1:W-:Y:S02]  /*2e30*/  UTMASTG.2D [UR4], [UR8] ;  /* 0x00000004080073b5 */ /* 0x0003e40008008000 */
[----:B-1----:R0:W-:Y:S02]  /*2e40*/  UTMACMDFLUSH ;  /* 0x00000000000079b7 */ /* 0x0021e40000000000 */
.L_x_40:
[----:B------:R-:W-:Y:S05]  /*2e50*/  BSYNC.RECONVERGENT B0 ;  /* 0x0000000000007941 */ /* 0x000fea0003800200 */
.L_x_39:
[----:B------:R-:W-:-:S04]  /*2e60*/  DEPBAR.LE SB0, 0x1 ;  /* 0x000080400000791a */ /* 0x000fc80000000000 */
.L_x_38:
[----:B------:R-:W-:Y:S01]  /*2e70*/  BAR.SYNC.DEFER_BLOCKING 0x8, 0x80 ;  /* 0x0202000000007b1d */ /* 0x000fe20000010000 */
[C---:B--2---:R-:W-:Y:S02]  /*2e80*/  IMAD R41, R53.reuse, 0x2000, R30 ;  /* 0x0000200035297824 */ /* 0x044fe400078e021e */
[----:B------:R-:W-:Y:S02]  /*2e90*/  IMAD R48, R53, 0x2000, R0 ;  /* 0x0000200035307824 */ /* 0x000fe400078e0200 */
[----:B------:R-:W-:Y:S01]  /*2ea0*/  IMAD R38, R28, 0x80, R41 ;  /* 0x000000801c267824 */ /* 0x000fe200078e0229 */
[----:B------:R-:W1:Y:S03]  /*2eb0*/  LDTM.x8 R12, tmem[UR7+0x40] ;  /* 0x00004007000c79ee */ /* 0x000e6600081c0000 */
[----:B------:R-:W-:-:S04]  /*2ec0*/  IMAD R49, R24, 0x10, R38 ;  /* 0x0000001018317824 */ /* 0x000fc800078e0226 */
[C---:B------:R-:W-:Y:S01]  /*2ed0*/  IMAD.IADD R49, R0.reuse, 0x1, R49 ;  /* 0x0000000100317824 */ /* 0x040fe200078e0231 */
[----:B------:R-:W-:Y:S01]  /*2ee0*/  NOP ;  /* 0x0000000000007918 */ /* 0x000fe20000000000 */
[----:B-1----:R-:W1:Y:S01]  /*2ef0*/  LDTM.x8 R4, tmem[UR7+0x48] ;  /* 0x00004807000479ee */ /* 0x002e6200081c0000 */
[----:B------:R-:W-:Y:S01]  /*2f00*/  F2FP.BF16.F32.PACK_AB R44, R13, R12 ;  /* 0x0000000c0d2c723e */ /* 0x000fe200000010ff */
[----:B------:R-:W-:Y:S01]  /*2f10*/  IMAD R13, R27, 0x10, R38 ;  /* 0x000000101b0d7824 */ /* 0x000fe200078e0226 */
[----:B------:R-:W-:Y:S02]  /*2f20*/  F2FP.BF16.F32.PACK_AB R45, R15, R14 ;  /* 0x0000000e0f2d723e */ /* 0x000fe400000010ff */
[----:B------:R-:W-:Y:S01]  /*2f30*/  F2FP.BF16.F32.PACK_AB R46, R17, R16 ;  /* 0x00000010112e723e */ /* 0x000fe200000010ff */
[----:B------:R-:W-:Y:S01]  /*2f40*/  IMAD.IADD R36, R0, 0x1, R13 ;  /* 0x0000000100247824 */ /* 0x000fe200078e020d */
[----:B------:R-:W-:-:S05]  /*2f50*/  F2FP.BF16.F32.PACK_AB R47, R19, R18 ;  /* 0x00000012132f723e */ /* 0x000fca00000010ff */
[----:B------:R2:W-:Y:S01]  /*2f60*/  STS.128 [R36], R44 ;  /* 0x0000002c24007388 */ /* 0x0005e20000000c00 */
        /* <DEDUP_REMOVED lines=11> */
[----:B------:R-:W-:Y:S02]  /*3020*/  F2FP.BF16.F32.PACK_AB R12, R13, R12 ;  /* 0x0000000c0d0c723e */ /* 0x000fe400000010ff */
[----:B------:R-:W-:Y:S02]  /*3030*/  F2FP.BF16.F32.PACK_AB R13, R15, R14 ;  /* 0x0000000e0f0d723e */ /* 0x000fe400000010ff */
[----:B------:R-:W-:Y:S01]  /*3040*/  F2FP.BF16.F32.PACK_AB R14, R17, R16 ;  /* 0x00000010110e723e */ /* 0x000fe200000010ff */
[----:B------:R-:W-:Y:S01]  /*3050*/  IMAD R17, R25, 0x10, R38 ;  /* 0x0000001019117824 */ /* 0x000fe200078e0226 */
[----:B------:R-:W-:-:S03]  /*3060*/  F2FP.BF16.F32.PACK_AB R15, R19, R18 ;  /* 0x00000012130f723e */ /* 0x000fc600000010ff */
[----:B------:R-:W-:-:S05]  /*3070*/  IMAD.IADD R38, R0, 0x1, R17 ;  /* 0x0000000100267824 */ /* 0x000fca00078e0211 */
        /* <DEDUP_REMOVED lines=23> */
.L_x_43:
[----:B------:R-:W-:Y:S05]  /*31f0*/  BSYNC.RECONVERGENT B0 ;  /* 0x0000000000007941 */ /* 0x000fea0003800200 */
.L_x_42:
[----:B------:R-:W-:-:S04]  /*3200*/  DEPBAR.LE SB0, 0x1 ;  /* 0x000080400000791a */ /* 0x000fc80000000000 */
.L_x_41:
[----:B------:R-:W-:Y:S06]  /*3210*/  BAR.SYNC.DEFER_BLOCKING 0x8, 0x80 ;  /* 0x0202000000007b1d */ /* 0x000fec0000010000 */
[----:B--2---:R-:W1:Y:S01]  /*3220*/  LDTM.x8 R12, tmem[UR7+0x60] ;  /* 0x00006007000c79ee */ /* 0x004e6200081c0000 */
[----:B------:R-:W-:Y:S01]  /*3230*/  NOP ;  /* 0x0000000000007918 */ /* 0x000fe20000000000 */
[----:B-1----:R-:W1:Y:S01]  /*3240*/  LDTM.x8 R4, tmem[UR7+0x68] ;  /* 0x00006807000479ee */ /* 0x002e6200081c0000 */
[----:B------:R-:W-:Y:S02]  /*3250*/  F2FP.BF16.F32.PACK_AB R44, R13, R12 ;  /* 0x0000000c0d2c723e */ /* 0x000fe400000010ff */
[----:B------:R-:W-:-:S02]  /*3260*/  F2FP.BF16.F32.PACK_AB R45, R15, R14 ;  /* 0x0000000e0f2d723e */ /* 0x000fc400000010ff */
        /* <DEDUP_REMOVED lines=39> */
.L_x_46:
[----:B------:R-:W-:Y:S05]  /*34e0*/  BSYNC.RECONVERGENT B0 ;  /* 0x0000000000007941 */ /* 0x000fea0003800200 */
.L_x_45:
[----:B------:R-:W-:-:S04]  /*34f0*/  DEPBAR.LE SB0, 0x1 ;  /* 0x000080400000791a */ /* 0x000fc80000000000 */
.L_x_44:
        /* <DEDUP_REMOVED lines=45> */
.L_x_49:
[----:B------:R-:W-:Y:S05]  /*37d0*/  BSYNC.RECONVERGENT B0 ;  /* 0x0000000000007941 */ /* 0x000fea0003800200 */
.L_x_48:
[----:B------:R-:W-:-:S04]  /*37e0*/  DEPBAR.LE SB0, 0x1 ;  /* 0x000080400000791a */ /* 0x000fc80000000000 */
.L_x_47:
        /* <DEDUP_REMOVED lines=45> */
.L_x_52:
[----:B------:R-:W-:Y:S05]  /*3ac0*/  BSYNC.RECONVERGENT B0 ;  /* 0x0000000000007941 */ /* 0x000fea0003800200 */
.L_x_51:
[----:B------:R-:W-:-:S04]  /*3ad0*/  DEPBAR.LE SB0, 0x1 ;  /* 0x000080400000791a */ /* 0x000fc80000000000 */
.L_x_50:
[----:B------:R-:W-:Y:S01]  /*3ae0*/  BAR.SYNC.DEFER_BLOCKING 0x8, 0x80 ;  /* 0x0202000000007b1d */ /* 0x000fe20000010000 */
[----:B------:R-:W-:-:S05]  /*3af0*/  VIADD R2, R2, 0x31870 ;  /* 0x0003187002027836 */ /* 0x000fca0000000000 */
[----:B------:R-:W-:Y:S01]  /*3b00*/  PRMT R2, RZ, 0x654, R2 ;  /* 0x00000654ff027816 */ /* 0x000fe20000000002 */
[----:B--2---:R-:W1:Y:S01]  /*3b10*/  LDTM.x8 R12, tmem[UR7+0xc0] ;  /* 0x0000c007000c79ee */ /* 0x004e6200081c0000 */
        /* <DEDUP_REMOVED lines=27> */
[----:B------:R-:W-:Y:S01]  /*3cd0*/  NOP ;  /* 0x0000000000007918 */ /* 0x000fe20000000000 */
[----:B------:R2:W-:Y:S01]  /*3ce0*/  SYNCS.ARRIVE.TRANS64.RED.A1T0 RZ, [R2+URZ], RZ ;  /* 0x000000ff02ff79a7 */ /* 0x0005e200081004ff */
        /* <DEDUP_REMOVED lines=16> */
.L_x_54:
[----:B------:R-:W-:Y:S05]  /*3df0*/  BSYNC.RECONVERGENT B0 ;  /* 0x0000000000007941 */ /* 0x000fea0003800200 */
.L_x_53:
[----:B------:R-:W-:Y:S02]  /*3e00*/  IADD3 R23, PT, PT, R23, 0x8a, RZ ;  /* 0x0000008a17177810 */ /* 0x000fe40007ffe0ff */
[----:B------:R-:W-:Y:S01]  /*3e10*/  IADD3 R29, PT, PT, R29, 0x8a, RZ ;  /* 0x0000008a1d1d7810 */ /* 0x000fe20007ffe0ff */
[----:B------:R-:W-:Y:S06]  /*3e20*/  @P0 BRA `(.L_x_55) ;  /* 0xffffffe400800947 */ /* 0x000fec000383ffff */
.L_x_32:
[----:B------:R-:W-:-:S13]  /*3e30*/  ISETP.NE.AND P0, PT, R3, 0x3, PT ;  /* 0x000000030300780c */ /* 0x000fda0003f05270 */
[----:B------:R-:W-:Y:S05]  /*3e40*/  @P0 EXIT ;  /* 0x000000000000094d */ /* 0x000fea0003800000 */
[----:B------:R-:W-:Y:S05]  /*3e50*/  WARPSYNC.ALL ;  /* 0x0000000000007948 */ /* 0x000fea0003800000 */
[----:B------:R-:W-:Y:S01]  /*3e60*/  NOP ;  /* 0x0000000000007918 */ /* 0x000fe20000000000 */
[----:B------:R-:W1:Y:S01]  /*3e70*/  S2UR UR5, SR_CgaCtaId ;  /* 0x00000000000579c3 */ /* 0x000e620000008800 */
[----:B------:R-:W-:Y:S02]  /*3e80*/  UMOV UR4, 0x50 ;  /* 0x0000005000047882 */ /* 0x000fe40000000000 */
[----:B-1----:R-:W-:-:S09]  /*3e90*/  ULEA UR5, UR5, UR4, 0x18 ;  /* 0x0000000405057291 */ /* 0x002fd2000f8ec0ff */
[----:B--2---:R-:W1:Y:S02]  /*3ea0*/  LDS R2, [UR5] ;  /* 0x00000005ff027984 */ /* 0x004e640008000800 */
[----:B-1----:R-:W-:-:S04]  /*3eb0*/  LOP3.LUT R0, R2, 0xffff, RZ, 0xc0, !PT ;  /* 0x0000ffff02007812 */ /* 0x002fc800078ec0ff */
[----:B------:R-:W-:-:S13]  /*3ec0*/  ISETP.NE.AND P0, PT, R0, 0xffff, PT ;  /* 0x0000ffff0000780c */ /* 0x000fda0003f05270 */
[----:B------:R-:W-:Y:S05]  /*3ed0*/  @P0 BRA `(.L_x_56) ;  /* 0x0000000000480947 */ /* 0x000fea0003800000 */
[----:B------:R-:W-:-:S04]  /*3ee0*/  SHF.R.U32.HI R0, RZ, 0x10, R2 ;  /* 0x00000010ff007819 */ /* 0x000fc80000011602 */
[----:B------:R-:W-:-:S04]  /*3ef0*/  LOP3.LUT R0, R0, 0x1, RZ, 0xc0, !PT ;  /* 0x0000000100007812 */ /* 0x000fc800078ec0ff */
[----:B------:R-:W-:-:S13]  /*3f00*/  ISETP.NE.AND P0, PT, R0, 0x1, PT ;  /* 0x000000010000780c */ /* 0x000fda0003f05270 */
[----:B------:R-:W-:Y:S05]  /*3f10*/  @P0 BRA `(.L_x_57) ;  /* 0x00000000002c0947 */ /* 0x000fea0003800000 */
[----:B------:R-:W1:Y:S01]  /*3f20*/  S2R R0, SR_LANEID ;  /* 0x0000000000007919 */ /* 0x000e620000000000 */
[----:B------:R-:W-:Y:S01]  /*3f30*/  IMAD.MOV.U32 R2, RZ, RZ, -0x20000 ;  /* 0xfffe0000ff027424 */ /* 0x000fe200078e00ff */
[----:B------:R-:W-:Y:S02]  /*3f40*/  VOTEU.ANY UR6, UPT, PT ;  /* 0x0000000000067886 */ /* 0x000fe400038e0100 */
[----:B------:R-:W-:Y:S01]  /*3f50*/  UFLO.U32 UR6, UR6 ;  /* 0x00000006000672bd */ /* 0x000fe200080e0000 */
[----:B------:R-:W2:Y:S05]  /*3f60*/  REDUX UR4, R2 ;  /* 0x00000000020473c4 */ /* 0x000eaa0000000000 */
[----:B-1----:R-:W-:-:S02]  /*3f70*/  ISETP.EQ.U32.AND P0, PT, R0, UR6, PT ;  /* 0x0000000600007c0c */ /* 0x002fc4000bf02070 */
[----:B--2---:R-:W-:Y:S01]  /*3f80*/  MOV R0, UR4 ;  /* 0x0000000400007c02 */ /* 0x004fe20008000f00 */
[----:B------:R-:W-:-:S05]  /*3f90*/  UMOV UR4, 0xfffe0000 ;  /* 0xfffe000000047882 */ /* 0x000fca0000000000 */
[----:B------:R1:W-:Y:S05]  /*3fa0*/  UTCATOMSWS.AND URZ, UR4 ;  /* 0x0000000400ff79e3 */ /* 0x0003ea0008000000 */
[----:B------:R1:W-:Y:S01]  /*3fb0*/  @P0 ATOMS.AND RZ, [UR5], R0 ;  /* 0x00000000ffff098c */ /* 0x0003e2000a800005 */
[----:B------:R-:W-:Y:S05]  /*3fc0*/  BRA `(.L_x_58) ;  /* 0x0000000000147947 */ /* 0x000fea0003800000 */
.L_x_57:
[----:B------:R-:W-:Y:S02]  /*3fd0*/  MOV R2, 0x3ff0 ;  /* 0x00003ff000027802 */ /* 0x000fe40000000f00 */
[----:B------:R-:W-:Y:S05]  /*3fe0*/  CALL.REL.NOINC `($__internal_0_$__cuda_sm10x_tcgen05_guardrail_trap_col_being_dealloced_not_returned_by_alloc) ;  /* 0x0000000400047944 */ /* 0x000fea0003c00000 */
[----:B------:R-:W-:Y:S05]  /*3ff0*/  BRA `(.L_x_58) ;  /* 0x0000000000087947 */ /* 0x000fea0003800000 */
.L_x_56:
[----:B------:R-:W-:Y:S02]  /*4000*/  MOV R2, 0x4020 ;  /* 0x0000402000027802 */ /* 0x000fe40000000f00 */
[----:B------:R-:W-:Y:S05]  /*4010*/  CALL.REL.NOINC `($__internal_2_$__cuda_sm10x_tcgen05_guardrail_trap_unallocated_columns_being_dealloced) ;  /* 0x0000000400107944 */ /* 0x000fea0003c00000 */
.L_x_58:
[----:B------:R-:W-:Y:S01]  /*4020*/  NOP ;  /* 0x0000000000007918 */ /* 0x000fe20000000000 */
[----:B-1----:R-:W-:Y:S05]  /*4030*/  EXIT ;  /* 0x000000000000794d */ /* 0x002fea0003800000 */
.L_x_14:
[----:B------:R-:W-:-:S07]  /*4040*/  MOV R4, R5 ;  /* 0x0000000500047202 */ /* 0x000fce0000000f00 */
.L_x_59:
[----:B-1----:R1:W2:Y:S02]  /*4050*/  SYNCS.PHASECHK.TRANS64.TRYWAIT P0, [R2+URZ+0x31800], R5 ;  /* 0x03180005020075a7 */ /* 0x0022a400080011ff */
[----:B--2---:R-:W-:Y:S05]  /*4060*/  @!P0 NANOSLEEP.SYNCS 0x989680 ;  /* 0x009896800000895d */ /* 0x004fea0003900000 */
[----:B------:R-:W2:Y:S02]  /*4070*/  @!P0 SYNCS.PHASECHK.TRANS64 P0, [R2+URZ+0x31800], R5 ;  /* 0x03180005020085a7 */ /* 0x000ea400080010ff */
[----:B--2---:R-:W-:Y:S05]  /*4080*/  @!P0 BRA `(.L_x_59) ;  /* 0xfffffffc00f08947 */ /* 0x004fea000383ffff */
[----:B------:R-:W-:Y:S05]  /*4090*/  BRA `(.L_x_60) ;  /* 0xffffffc800687947 */ /* 0x000fea000383ffff */
.L_x_18:
[----:B------:R-:W-:Y:S02]  /*40a0*/  MOV R8, UR10 ;  /* 0x0000000a00087c02 */ /* 0x000fe40008000f00 */
[----:B------:R-:W-:Y:S02]  /*40b0*/  MOV R9, UR10 ;  /* 0x0000000a00097c02 */ /* 0x000fe40008000f00 */
[----:B------:R-:W-:-:S07]  /*40c0*/  MOV R0, UR9 ;  /* 0x0000000900007c02 */ /* 0x000fce0008000f00 */
.L_x_61:
[----:B-1----:R1:W2:Y:S02]  /*40d0*/  SYNCS.PHASECHK.TRANS64.TRYWAIT P0, [R0+URZ+0x31870], R9 ;  /* 0x03187009000075a7 */ /* 0x0022a400080011ff */
[----:B--2---:R-:W-:Y:S05]  /*40e0*/  @!P0 NANOSLEEP.SYNCS 0x989680 ;  /* 0x009896800000895d */ /* 0x004fea0003900000 */
[----:B------:R-:W2:Y:S02]  /*40f0*/  @!P0 SYNCS.PHASECHK.TRANS64 P0, [R0+URZ+0x31870], R9 ;  /* 0x03187009000085a7 */ /* 0x000ea400080010ff */
[----:B--2---:R-:W-:Y:S05]  /*4100*/  @!P0 BRA `(.L_x_61) ;  /* 0xfffffffc00f08947 */ /* 0x004fea000383ffff */
[----:B------:R-:W-:Y:S05]  /*4110*/  BRA `(.L_x_62) ;  /* 0xffffffcc00f47947 */ /* 0x000fea000383ffff */
.L_x_19:
[----:B------:R-:W-:Y:S02]  /*4120*/  MOV R2, UR10 ;  /* 0x0000000a00027c02 */ /* 0x000fe40008000f00 */
[----:B------:R-:W-:Y:S07]  /*4130*/  MOV R8, R9 ;  /* 0x0000000900087202 */ /* 0x000fee0000000f00 */
.L_x_63:
[----:B-1----:R1:W2:Y:S02]  /*4140*/  SYNCS.PHASECHK.TRANS64.TRYWAIT P0, [R2+URZ+0x31840], R9 ;  /* 0x03184009020075a7 */ /* 0x0022a400080011ff */
[----:B--2---:R-:W-:Y:S05]  /*4150*/  @!P0 NANOSLEEP.SYNCS 0x989680 ;  /* 0x009896800000895d */ /* 0x004fea0003900000 */
[----:B------:R-:W2:Y:S02]  /*4160*/  @!P0 SYNCS.PHASECHK.TRANS64 P0, [R2+URZ+0x31840], R9 ;  /* 0x03184009020085a7 */ /* 0x000ea400080010ff */
[----:B--2---:R-:W-:Y:S05]  /*4170*/  @!P0 BRA `(.L_x_63) ;  /* 0xfffffffc00f08947 */ /* 0x004fea000383ffff */
[----:B------:R-:W-:Y:S05]  /*4180*/  BRA `(.L_x_64) ;  /* 0xffffffcc00f87947 */ /* 0x000fea000383ffff */
.L_x_21:
[----:B------:R-:W-:Y:S02]  /*4190*/  MOV R2, UR13 ;  /* 0x0000000d00027c02 */ /* 0x000fe40008000f00 */
[----:B------:R-:W-:Y:S07]  /*41a0*/  MOV R8, R9 ;  /* 0x0000000900087202 */ /* 0x000fee0000000f00 */
.L_x_65:
[----:B-1----:R1:W2:Y:S02]  /*41b0*/  SYNCS.PHASECHK.TRANS64.TRYWAIT P0, [R2+URZ+0x31840], R9 ;  /* 0x03184009020075a7 */ /* 0x0022a400080011ff */
[----:B--2---:R-:W-:Y:S05]  /*41c0*/  @!P0 NANOSLEEP.SYNCS 0x989680 ;  /* 0x009896800000895d */ /* 0x004fea0003900000 */
[----:B------:R-:W2:Y:S02]  /*41d0*/  @!P0 SYNCS.PHASECHK.TRANS64 P0, [R2+URZ+0x31840], R9 ;  /* 0x03184009020085a7 */ /* 0x000ea400080010ff */
[----:B--2---:R-:W-:Y:S05]  /*41e0*/  @!P0 BRA `(.L_x_65) ;  /* 0xfffffffc00f08947 */ /* 0x004fea000383ffff */
[----:B------:R-:W-:Y:S05]  /*41f0*/  BRA `(.L_x_66) ;  /* 0xffffffd000d07947 */ /* 0x000fea000383ffff */
.L_x_25:
[----:B------:R-:W-:-:S04]  /*4200*/  SHF.L.U32 R4, R9, 0x1f, RZ ;  /* 0x0000001f09047819 */ /* 0x000fc800000006ff */
[----:B------:R-:W-:-:S07]  /*4210*/  MOV R5, R4 ;  /* 0x0000000400057202 */ /* 0x000fce0000000f00 */
.L_x_67:
[----:B-1----:R1:W2:Y:S02]  /*4220*/  SYNCS.PHASECHK.TRANS64.TRYWAIT P0, [R3+URZ+0x31820], R5 ;  /* 0x03182005030075a7 */ /* 0x0022a400080011ff */
[----:B--2---:R-:W-:Y:S05]  /*4230*/  @!P0 NANOSLEEP.SYNCS 0x989680 ;  /* 0x009896800000895d */ /* 0x004fea0003900000 */
[----:B------:R-:W2:Y:S02]  /*4240*/  @!P0 SYNCS.PHASECHK.TRANS64 P0, [R3+URZ+0x31820], R5 ;  /* 0x03182005030085a7 */ /* 0x000ea400080010ff */
[----:B--2---:R-:W-:Y:S05]  /*4250*/  @!P0 BRA `(.L_x_67) ;  /* 0xfffffffc00f08947 */ /* 0x004fea000383ffff */
[----:B------:R-:W-:Y:S05]  /*4260*/  BRA `(.L_x_68) ;  /* 0xffffffd800287947 */ /* 0x000fea000383ffff */
.L_x_26:
[----:B-1----:R-:W-:-:S07]  /*4270*/  MOV R5, R4 ;  /* 0x0000000400057202 */ /* 0x002fce0000000f00 */
.L_x_69:
[----:B-1----:R1:W2:Y:S02]  /*4280*/  SYNCS.PHASECHK.TRANS64.TRYWAIT P0, [R3+URZ+0x31828], R5 ;  /* 0x03182805030075a7 */ /* 0x0022a400080011ff */
[----:B--2---:R-:W-:Y:S05]  /*4290*/  @!P0 NANOSLEEP.SYNCS 0x989680 ;  /* 0x009896800000895d */ /* 0x004fea0003900000 */
[----:B------:R-:W2:Y:S02]  /*42a0*/  @!P0 SYNCS.PHASECHK.TRANS64 P0, [R3+URZ+0x31828], R5 ;  /* 0x03182805030085a7 */ /* 0x000ea400080010ff */
[----:B--2---:R-:W-:Y:S05]  /*42b0*/  @!P0 BRA `(.L_x_69) ;  /* 0xfffffffc00f08947 */ /* 0x004fea000383ffff */
[----:B------:R-:W-:Y:S05]  /*42c0*/  BRA `(.L_x_70) ;  /* 0xffffffd800b87947 */ /* 0x000fea000383ffff */
.L_x_27:
[----:B-1----:R-:W-:-:S07]  /*42d0*/  MOV R5, R4 ;  /* 0x0000000400057202 */ /* 0x002fce0000000f00 */
.L_x_71:
[----:B-1----:R1:W2:Y:S02]  /*42e0*/  SYNCS.PHASECHK.TRANS64.TRYWAIT P0, [R3+URZ+0x31830], R5 ;  /* 0x03183005030075a7 */ /* 0x0022a400080011ff */
[----:B--2---:R-:W-:Y:S05]  /*42f0*/  @!P0 NANOSLEEP.SYNCS 0x989680 ;  /* 0x009896800000895d */ /* 0x004fea0003900000 */
[----:B------:R-:W2:Y:S02]  /*4300*/  @!P0 SYNCS.PHASECHK.TRANS64 P0, [R3+URZ+0x31830], R5 ;  /* 0x03183005030085a7 */ /* 0x000ea400080010ff */
[----:B--2---:R-:W-:Y:S05]  /*4310*/  @!P0 BRA `(.L_x_71) ;  /* 0xfffffffc00f08947 */ /* 0x004fea000383ffff */
[----:B------:R-:W-:Y:S05]  /*4320*/  BRA `(.L_x_72) ;  /* 0xffffffd800f87947 */ /* 0x000fea000383ffff */
.L_x_28:
[-C--:B------:R-:W-:Y:S02]  /*4330*/  MOV R20, R4.reuse ;  /* 0x0000000400147202 */ /* 0x080fe40000000f00 */
[----:B------:R-:W-:-:S07]  /*4340*/  MOV R21, R4 ;  /* 0x0000000400157202 */ /* 0x000fce0000000f00 */
.L_x_73:
[----:B-1----:R1:W2:Y:S02]  /*4350*/  SYNCS.PHASECHK.TRANS64.TRYWAIT P0, [R3+URZ+0x31838], R21 ;  /* 0x03183815030075a7 */ /* 0x0022a400080011ff */
[----:B--2---:R-:W-:Y:S05]  /*4360*/  @!P0 NANOSLEEP.SYNCS 0x989680 ;  /* 0x009896800000895d */ /* 0x004fea0003900000 */
[----:B------:R-:W2:Y:S02]  /*4370*/  @!P0 SYNCS.PHASECHK.TRANS64 P0, [R3+URZ+0x31838], R21 ;  /* 0x03183815030085a7 */ /* 0x000ea400080010ff */
[----:B--2---:R-:W-:Y:S05]  /*4380*/  @!P0 BRA `(.L_x_73) ;  /* 0xfffffffc00f08947 */ /* 0x004fea000383ffff */
[----:B------:R-:W-:Y:S05]  /*4390*/  BRA `(.L_x_74) ;  /* 0xffffffdc00307947 */ /* 0x000fea000383ffff */
.L_x_33:
[----:B------:R-:W-:-:S07]  /*43a0*/  MOV R4, R5 ;  /* 0x0000000500047202 */ /* 0x000fce0000000f00 */
.L_x_75:
[----:B-1----:R1:W2:Y:S02]  /*43b0*/  SYNCS.PHASECHK.TRANS64.TRYWAIT P2, [R2+URZ+0x31860], R5 ;  /* 0x03186005020075a7 */ /* 0x0022a400080411ff */
[----:B--2---:R-:W-:Y:S05]  /*43c0*/  @!P2 NANOSLEEP.SYNCS 0x989680 ;  /* 0x009896800000a95d */ /* 0x004fea0003900000 */
[----:B------:R-:W2:Y:S02]  /*43d0*/  @!P2 SYNCS.PHASECHK.TRANS64 P2, [R2+URZ+0x31860], R5 ;  /* 0x031860050200a5a7 */ /* 0x000ea400080410ff */
[----:B--2---:R-:W-:Y:S05]  /*43e0*/  @!P2 BRA `(.L_x_75) ;  /* 0xfffffffc00f0a947 */ /* 0x004fea000383ffff */
[----:B------:R-:W-:Y:S05]  /*43f0*/  BRA `(.L_x_76) ;  /* 0xffffffe0005c7947 */ /* 0x000fea000383ffff */
        .weak           $__internal_0_$__cuda_sm10x_tcgen05_guardrail_trap_col_being_dealloced_not_returned_by_alloc
        .type           $__internal_0_$__cuda_sm10x_tcgen05_guardrail_trap_col_being_dealloced_not_returned_by_alloc,@function
        .size           $__internal_0_$__cuda_sm10x_tcgen05_guardrail_trap_col_being_dealloced_not_returned_by_alloc,($__internal_1_$__cuda_sm10x_tcgen05_guardrail_trap_phase_invalid_during_alloc - $__internal_0_$__cuda_sm10x_tcgen05_guardrail_trap_col_being_dealloced_not_returned_by_alloc)
$__internal_0_$__cuda_sm10x_tcgen05_guardrail_trap_col_being_dealloced_not_returned_by_alloc:
[----:B------:R-:W-:Y:S05]  /*4400*/  BPT.TRAP 0x1 ;  /* 0x000000040000795c */ /* 0x000fea0000300000 */
[----:B------:R-:W-:-:S04]  /*4410*/  HFMA2 R3, -RZ, RZ, 0, 0 ;  /* 0x00000000ff037431 */ /* 0x000fc800000001ff */
[----:B------:R-:W-:Y:S05]  /*4420*/  RET.REL.NODEC R2 `(_ZN9deep_gemm24sm100_fp8_gemm_1d1d_implILN4cute4UMMA5MajorE0ELS3_0ELj0ELj4096ELj7168ELj128ELj224ELj128ELj1ELj128ELj128ELj64ELj4ELj128ELj128ELj1ELb0ELj138ELNS_8GemmTypeE0ELb0EN7cutlass10bfloat16_tENS_16EpilogueIdentityEEEvPijjj14CUtensorMap_stS9_S9_S9_S9_) ;  /* 0xffffffb802f47950 */ /* 0x000fea0003c3ffff */
        .weak           $__internal_1_$__cuda_sm10x_tcgen05_guardrail_trap_phase_invalid_during_alloc
        .type           $__internal_1_$__cuda_sm10x_tcgen05_guardrail_trap_phase_invalid_during_alloc,@function
        .size           $__internal_1_$__cuda_sm10x_tcgen05_guardrail_trap_phase_invalid_during_alloc,($__internal_2_$__cuda_sm10x_tcgen05_guardrail_trap_unallocated_columns_being_dealloced - $__internal_1_$__cuda_sm10x_tcgen05_guardrail_trap_phase_invalid_during_alloc)
$__internal_1_$__cuda_sm10x_tcgen05_guardrail_trap_phase_invalid_during_alloc:
[----:B------:R-:W-:Y:S05]  /*4430*/  BPT.TRAP 0x1 ;  /* 0x000000040000795c */ /* 0x000fea0000300000 */
[----:B------:R-:W-:-:S04]  /*4440*/  MOV R5, 0x0 ;  /* 0x0000000000057802 */ /* 0x000fc80000000f00 */
[----:B------:R-:W-:Y:S05]  /*4450*/  RET.REL.NODEC R4 `(_ZN9deep_gemm24sm100_fp8_gemm_1d1d_implILN4cute4UMMA5MajorE0ELS3_0ELj0ELj4096ELj7168ELj128ELj224ELj128ELj1ELj128ELj128ELj64ELj4ELj128ELj128ELj1ELb0ELj138ELNS_8GemmTypeE0ELb0EN7cutlass10bfloat16_tENS_16EpilogueIdentityEEEvPijjj14CUtensorMap_stS9_S9_S9_S9_) ;  /* 0xffffffb804e87950 */ /* 0x000fea0003c3ffff */
        .weak           $__internal_2_$__cuda_sm10x_tcgen05_guardrail_trap_unallocated_columns_being_dealloced
        .type           $__internal_2_$__cuda_sm10x_tcgen05_guardrail_trap_unallocated_columns_being_dealloced,@function
        .size           $__internal_2_$__cuda_sm10x_tcgen05_guardrail_trap_unallocated_columns_being_dealloced,($__internal_3_$__cuda_sm20_div_u16 - $__internal_2_$__cuda_sm10x_tcgen05_guardrail_trap_unallocated_columns_being_dealloced)
$__internal_2_$__cuda_sm10x_tcgen05_guardrail_trap_unallocated_columns_being_dealloced:
[----:B------:R-:W-:Y:S05]  /*4460*/  BPT.TRAP 0x1 ;  /* 0x000000040000795c */ /* 0x000fea0000300000 */
[----:B------:R-:W-:-:S04]  /*4470*/  HFMA2 R3, -RZ, RZ, 0, 0 ;  /* 0x00000000ff037431 */ /* 0x000fc800000001ff */
[----:B------:R-:W-:Y:S05]  /*4480*/  RET.REL.NODEC R2 `(_ZN9deep_gemm24sm100_fp8_gemm_1d1d_implILN4cute4UMMA5MajorE0ELS3_0ELj0ELj4096ELj7168ELj128ELj224ELj128ELj1ELj128ELj128ELj64ELj4ELj128ELj128ELj1ELb0ELj138ELNS_8GemmTypeE0ELb0EN7cutlass10bfloat16_tENS_16EpilogueIdentityEEEvPijjj14CUtensorMap_stS9_S9_S9_S9_) ;  /* 0xffffffb802dc7950 */ /* 0x000fea0003c3ffff */
        .weak           $__internal_3_$__cuda_sm20_div_u16
        .type           $__internal_3_$__cuda_sm20_div_u16,@function
        .size           $__internal_3_$__cuda_sm20_div_u16,(.L_x_81 - $__internal_3_$__cuda_sm20_div_u16)
$__internal_3_$__cuda_sm20_div_u16:
[----:B------:R-:W1:Y:S01]  /*4490*/  I2F.U16 R8, R35 ;  /* 0x0000002300087306 */ /* 0x000e620000101000 */
[----:B------:R-:W-:-:S07]  /*44a0*/  IMAD.MOV.U32 R5, RZ, RZ, 0x4b800000 ;  /* 0x4b800000ff057424 */ /* 0x000fce00078e00ff */
[----:B------:R-:W-:Y:S01]  /*44b0*/  I2F.U16.RZ R7, R7 ;  /* 0x0000000700077306 */ /* 0x000fe2000010d000 */
[C---:B-1----:R-:W-:Y:S02]  /*44c0*/  FSETP.GEU.AND P1, PT, |R8|.reuse, 1.175494350822287508e-38, PT ;  /* 0x008000000800780b */ /* 0x042fe40003f2e200 */
[----:B------:R-:W-:Y:S02]  /*44d0*/  FSETP.GT.AND P2, PT, |R8|, 8.50705917302346158658e+37, PT ;  /* 0x7e8000000800780b */ /* 0x000fe40003f44200 */
[----:B------:R-:W-:Y:S02]  /*44e0*/  FSEL R5, R5, 1, !P1 ;  /* 0x3f80000005057808 */ /* 0x000fe40004800000 */
[----:B------:R-:W-:Y:S02]  /*44f0*/  ISETP.NE.U32.AND P1, PT, R35, RZ, PT ;  /* 0x000000ff2300720c */ /* 0x000fe40003f25070 */
[----:B------:R-:W-:-:S05]  /*4500*/  FSEL R5, R5, 0.25, !P2 ;  /* 0x3e80000005057808 */ /* 0x000fca0005000000 */
[----:B------:R-:W-:-:S06]  /*4510*/  FMUL R8, R8, R5 ;  /* 0x0000000508087220 */ /* 0x000fcc0000400000 */
[----:B------:R-:W1:Y:S02]  /*4520*/  MUFU.RCP R8, R8 ;  /* 0x0000000800087308 */ /* 0x000e640000001000 */
[----:B-1----:R-:W-:-:S04]  /*4530*/  FMUL R10, R5, R8 ;  /* 0x00000008050a7220 */ /* 0x002fc80000400000 */
[----:B------:R-:W-:-:S04]  /*4540*/  VIADD R10, R10, 0x2 ;  /* 0x000000020a0a7836 */ /* 0x000fc80000000000 */
[----:B------:R-:W-:Y:S01]  /*4550*/  FMUL.RZ R10, R7, R10 ;  /* 0x0000000a070a7220 */ /* 0x000fe2000040c000 */
[----:B------:R-:W-:-:S03]  /*4560*/  IMAD.MOV.U32 R7, RZ, RZ, 0x0 ;  /* 0x00000000ff077424 */ /* 0x000fc600078e00ff */
[----:B------:R-:W1:Y:S02]  /*4570*/  F2I.U32.TRUNC.NTZ R36, R10 ;  /* 0x0000000a00247305 */ /* 0x000e64000020f000 */
[----:B-1----:R-:W-:Y:S02]  /*4580*/  LOP3.LUT R36, R36, 0xffff, RZ, 0xc0, !PT ;  /* 0x0000ffff24247812 */ /* 0x002fe400078ec0ff */
[----:B------:R-:W-:Y:S01]  /*4590*/  @!P1 MOV R36, 0xffffffff ;  /* 0xffffffff00249802 */ /* 0x000fe20000000f00 */
[----:B------:R-:W-:Y:S06]  /*45a0*/  RET.REL.NODEC R6 `(_ZN9deep_gemm24sm100_fp8_gemm_1d1d_implILN4cute4UMMA5MajorE0ELS3_0ELj0ELj4096ELj7168ELj128ELj224ELj128ELj1ELj128ELj128ELj64ELj4ELj128ELj128ELj1ELb0ELj138ELNS_8GemmTypeE0ELb0EN7cutlass10bfloat16_tENS_16EpilogueIdentityEEEvPijjj14CUtensorMap_stS9_S9_S9_S9_) ;  /* 0xffffffb806947950 */ /* 0x000fec0003c3ffff */
.L_x_77:
[----:B------:R-:W-:-:S00]  /*45b0*/  BRA `(.L_x_77) ;  /* 0xfffffffc00fc7947 */ /* 0x000fc0000383ffff */
[----:B------:R-:W-:-:S00]  /*45c0*/  NOP ;  /* 0x0000000000007918 */ /* 0x000fc00000000000 */
        /* <DEDUP_REMOVED lines=11> */
.L_x_81:


//--------------------- .nv.shared._ZN9deep_gemm24sm100_fp8_gemm_1d1d_implILN4cute4UMMA5MajorE0ELS3_0ELj0ELj4096ELj7168ELj128ELj224ELj128ELj1ELj128ELj128ELj64ELj4ELj128ELj128ELj1ELb0ELj138ELNS_8GemmTypeE0ELb0EN7cutlass10bfloat16_tENS_16EpilogueIdentityEEEvPijjj14CUtensorMap_stS9_S9_S9_S9_ --------------------------
	.section	.nv.shared._ZN9deep_gemm24sm100_fp8_gemm_1d1d_implILN4cute4UMMA5MajorE0ELS3_0ELj0ELj4096ELj7168ELj128ELj224ELj128ELj1ELj128ELj128ELj64ELj4ELj128ELj128ELj1ELb0ELj138ELNS_8GemmTypeE0ELb0EN7cutlass10bfloat16_tENS_16EpilogueIdentityEEEvPijjj14CUtensorMap_stS9_S9_S9_S9_,"aw",@nobits
	.sectionflags	@""
	.align	1024
	.zero		1024


//--------------------- .nv.shared.reserved.0     --------------------------
	.section	.nv.shared.reserved.0,"aw",@nobits
	.align	8
	.weak		__nv_reservedSMEM_offset_0_alias
	.size		__nv_reservedSMEM_offset_0_alias, 0, 64
	.other		__nv_reservedSMEM_offset_0_alias,@"STO_CUDA_RESERVED_SHARED STV_DEFAULT"
__nv_reservedSMEM_offset_0_alias:
	.zero		0
.nv.shared.reserved.0:
	.zero		64
	.weak		__nv_reservedSMEM_allocation_phase
	.type		__nv_reservedSMEM_allocation_phase,@object
	.size		__nv_reservedSMEM_allocation_phase,(.L_0 - __nv_reservedSMEM_allocation_phase)
__nv_reservedSMEM_allocation_phase:
	.zero		1
.L_0:
	.zero		7
	.weak		__nv_reservedSMEM_devtool_atexit_pc
	.type		__nv_reservedSMEM_devtool_atexit_pc,@object
	.size		__nv_reservedSMEM_devtool_atexit_pc,(__nv_reservedSMEM_allocation_mask - __nv_reservedSMEM_devtool_atexit_pc)
__nv_reservedSMEM_devtool_atexit_pc:
	.zero		8
	.weak		__nv_reservedSMEM_allocation_mask
	.type		__nv_reservedSMEM_allocation_mask,@object
	.size		__nv_reservedSMEM_allocation_mask,(.L_2 - __nv_reservedSMEM_allocation_mask)
__nv_reservedSMEM_allocation_mask:
	.zero		4
.L_2:


//--------------------- .nv.global                --------------------------
	.section	.nv.global,"aw",@nobits
.nv.global:
	.type		_ZN47_INTERNAL_0a6f8569_9_kernel_cu_61f89672_28952824cute1_E,@object
	.size		_ZN47_INTERNAL_0a6f8569_9_kernel_cu_61f89672_28952824cute1_E,(_ZN47_INTERNAL_0a6f8569_9_kernel_cu_61f89672_28952824cuda3std3__45__cpo6cbeginE - _ZN47_INTERNAL_0a6f8569_9_kernel_cu_61f89672_28952824cute1_E)
_ZN47_INTERNAL_0a6f8569_9_kernel_cu_61f89672_28952824cute1_E:
	.zero		1
	.type		_ZN47_INTERNAL_0a6f8569_9_kernel_cu_61f89672_28952824cuda3std3__45__cpo6cbeginE,@object
	.size		_ZN47_INTERNAL_0a6f8569_9_kernel_cu_61f89672_28952824cuda3std3__45__cpo6cbeginE,(_ZN47_INTERNAL_0a6f8569_9_kernel_cu_61f89672_28952824cuda3std3__48in_placeE - _ZN47_INTERNAL_0a6f8569_9_kernel_cu_61f89672_28952824cuda3std3__45__cpo6cbeginE)
_ZN47_INTERNAL_0a6f8569_9_kernel_cu_61f89672_28952824cuda3std3__45__cpo6cbeginE:
	.zero		1
	.type		_ZN47_INTERNAL_0a6f8569_9_kernel_cu_61f89672_28952824cuda3std3__48in_placeE,@object
	.size		_ZN47_INTERNAL_0a6f8569_9_kernel_cu_61f89672_28952824cuda3std3__48in_placeE,(_ZN47_INTERNAL_0a6f8569_9_kernel_cu_61f89672_28952824cuda3std6ranges3__45__cpo9iter_moveE - _ZN47_INTERNAL_0a6f8569_9_kernel_cu_61f89672_28952824cuda3std3__48in_placeE)
_ZN47_INTERNAL_0a6f8569_9_kernel_cu_61f89672_28952824cuda3std3__48in_placeE:
	.zero		1
	.type		_ZN47_INTERNAL_0a6f8569_9_kernel_cu_61f89672_28952824cuda3std6ranges3__45__cpo9iter_moveE,@object
	.size		_ZN47_INTERNAL_0a6f8569_9_kernel_cu_61f89672_28952824cuda3std6ranges3__45__cpo9iter_moveE,(_ZN47_INTERNAL_0a6f8569_9_kernel_cu_61f89672_28952824cuda3std3__45__cpo5beginE - _ZN47_INTERNAL_0a6f8569_9_kernel_cu_61f89672_28952824cuda3std6ranges3__45__cpo9iter_moveE)
_ZN47_INTERNAL_0a6f8569_9_kernel_cu_61f89672_28952824cuda3std6ranges3__45__cpo9iter_moveE:
	.zero		1
	.type		_ZN47_INTERNAL_0a6f8569_9_kernel_cu_61f89672_28952824cuda3std3__45__cpo5beginE,@object
	.size		_ZN47_INTERNAL_0a6f8569_9_kernel_cu_61f89672_28952824cuda3std3__45__cpo5beginE,(_ZN47_INTERNAL_0a6f8569_9_kernel_cu_61f89672_28952824cuda3std3__449_GLOBAL__N__0a6f8569_9_kernel_cu_61f89672_28952826ignoreE - _ZN47_INTERNAL_0a6f8569_9_kernel_cu_61f89672_28952824cuda3std3__45__cpo5beginE)
_ZN47_INTERNAL_0a6f8569_9_kernel_cu_61f89672_28952824cuda3std3__45__cpo5beginE:
	.zero		1
	.type		_ZN47_INTERNAL_0a6f8569_9_kernel_cu_61f89672_28952824cuda3std3__449_GLOBAL__N__0a6f8569_9_kernel_cu_61f89672_28952826ignoreE,@object
	.size		_ZN47_INTERNAL_0a6f8569_9_kernel_cu_61f89672_28952824cuda3std3__449_GLOBAL__N__0a6f8569_9_kernel_cu_61f89672_28952826ignoreE,(_ZN47_INTERNAL_0a6f8569_9_kernel_cu_61f89672_28952824cute7productE - _ZN47_INTERNAL_0a6f8569_9_kernel_cu_61f89672_28952824cuda3std3__449_GLOBAL__N__0a6f8569_9_kernel_cu_61f89672_28952826ignoreE)
_ZN47_INTERNAL_0a6f8569_9_kernel_cu_61f89672_28952824cuda3std3__449_GLOBAL__N__0a6f8569_9_kernel_cu_61f89672_28952826ignoreE:
	.zero		1
	.type		_ZN47_INTERNAL_0a6f8569_9_kernel_cu_61f89672_28952824cute7productE,@object
	.size		_ZN47_INTERNAL_0a6f8569_9_kernel_cu_61f89672_28952824cute7productE,(_ZN47_INTERNAL_0a6f8569_9_kernel_cu_61f89672_28952824cuda3std3__45__cpo3endE - _ZN47_INTERNAL_0a6f8569_9_kernel_cu_61f89672_28952824cute7productE)
_ZN47_INTERNAL_0a6f8569_9_kernel_cu_61f89672_28952824cute7productE:
	.zero		1
	.type		_ZN47_INTERNAL_0a6f8569_9_kernel_cu_61f89672_28952824cuda3std3__45__cpo3endE,@object
	.size		_ZN47_INTERNAL_0a6f8569_9_kernel_cu_61f89672_28952824cuda3std3__45__cpo3endE,(_ZN47_INTERNAL_0a6f8569_9_kernel_cu_61f89672_28952824cuda3std3__419piecewise_constructE - _ZN47_INTERNAL_0a6f8569_9_kernel_cu_61f89672_28952824cuda3std3__45__cpo3endE)
_ZN47_INTERNAL_0a6f8569_9_kernel_cu_61f89672_28952824cuda3std3__45__cpo3endE:
	.zero		1
	.type		_ZN47_INTERNAL_0a6f8569_9_kernel_cu_61f89672_28952824cuda3std3__419piecewise_constructE,@object
	.size		_ZN47_INTERNAL_0a6f8569_9_kernel_cu_61f89672_28952824cuda3std3__419piecewise_constructE,(_ZN47_INTERNAL_0a6f8569_9_kernel_cu_61f89672_28952824cuda3std3__45__cpo4cendE - _ZN47_INTERNAL_0a6f8569_9_kernel_cu_61f89672_28952824cuda3std3__419piecewise_constructE)
_ZN47_INTERNAL_0a6f8569_9_kernel_cu_61f89672_28952824cuda3std3__419piecewise_constructE:
	.zero		1
	.type		_ZN47_INTERNAL_0a6f8569_9_kernel_cu_61f89672_28952824cuda3std3__45__cpo4cendE,@object
	.size		_ZN47_INTERNAL_0a6f8569_9_kernel_cu_61f89672_28952824cuda3std3__45__cpo4cendE,(_ZN47_INTERNAL_0a6f8569_9_kernel_cu_61f89672_28952824cuda3std6ranges3__45__cpo4swapE - _ZN47_INTERNAL_0a6f8569_9_kernel_cu_61f89672_28952824cuda3std3__45__cpo4cendE)
_ZN47_INTERNAL_0a6f8569_9_kernel_cu_61f89672_28952824cuda3std3__45__cpo4cendE:
	.zero		1
	.type		_ZN47_INTERNAL_0a6f8569_9_kernel_cu_61f89672_28952824cuda3std6ranges3__45__cpo4swapE,@object
	.size		_ZN47_INTERNAL_0a6f8569_9_kernel_cu_61f89672_28952824cuda3std6ranges3__45__cpo4swapE,(.L_10 - _ZN47_INTERNAL_0a6f8569_9_kernel_cu_61f89672_28952824cuda3std6ranges3__45__cpo4swapE)
_ZN47_INTERNAL_0a6f8569_9_kernel_cu_61f89672_28952824cuda3std6ranges3__45__cpo4swapE:
	.zero		1
.L_10:


//--------------------- .nv.constant0._ZN9deep_gemm24sm100_fp8_gemm_1d1d_implILN4cute4UMMA5MajorE0ELS3_0ELj0ELj4096ELj7168ELj128ELj224ELj128ELj1ELj128ELj128ELj64ELj4ELj128ELj128ELj1ELb0ELj138ELNS_8GemmTypeE0ELb0EN7cutlass10bfloat16_tENS_16EpilogueIdentityEEEvPijjj14CUtensorMap_stS9_S9_S9_S9_ --------------------------
	.section	.nv.constant0._ZN9deep_gemm24sm100_fp8_gemm_1d1d_implILN4cute4UMMA5MajorE0ELS3_0ELj0ELj4096ELj7168ELj128ELj224ELj128ELj1ELj128ELj128ELj64ELj4ELj128ELj128ELj1ELb0ELj138ELNS_8GemmTypeE0ELb0EN7cutlass10bfloat16_tENS_16EpilogueIdentityEEEvPijjj14CUtensorMap_stS9_S9_S9_S9_,"a",@progbits
	.sectionflags	@""
	.align	4
.nv.constant0._ZN9deep_gemm24sm100_fp8_gemm_1d1d_implILN4cute4UMMA5MajorE0ELS3_0ELj0ELj4096ELj7168ELj128ELj224ELj128ELj1ELj128ELj128ELj64ELj4ELj128ELj128ELj1ELb0ELj138ELNS_8GemmTypeE0ELb0EN7cutlass10bfloat16_tENS_16EpilogueIdentityEEEvPijjj14CUtensorMap_stS9_S9_S9_S9_:
	.zero		1600


//--------------------- SYMBOLS --------------------------

	.type		.nv.reservedSmem.offset0,@object
	.size		.nv.reservedSmem.offset0,0x4
	.type		.nv.reservedSmem.cap,@object
	.size		.nv.reservedSmem.cap,0x4
